def gluon_tcgen05(
    a_ptr,
    b_ptr,
    c_ptr,
    M,
    N,
    K,
    stride_am,
    stride_bk,
    stride_cm,
    BLOCK_M: gl.constexpr,
    BLOCK_N: gl.constexpr,
    BLOCK_K: gl.constexpr,
    DTYPE: gl.constexpr,
    A_LAYOUT: gl.constexpr,
    B_LAYOUT: gl.constexpr,
    C_LAYOUT: gl.constexpr,
    B_SHAPE: gl.constexpr,
    TMEM_LAYOUT: gl.constexpr,
    TMEM_REG: gl.constexpr,
    TRANS_B: gl.constexpr,
    NUM_BUFFERS: gl.constexpr,
):
    a_desc = tma.make_tensor_descriptor(
        a_ptr, [M, K], [stride_am, 1], [BLOCK_M, BLOCK_K], A_LAYOUT
    )
    b_desc = tma.make_tensor_descriptor(
        b_ptr,
        [N, K] if TRANS_B else [K, N],
        [stride_bk, 1],
        B_SHAPE,
        B_LAYOUT,
    )
    c_desc = tma.make_tensor_descriptor(
        c_ptr, [M, N], [stride_cm, 1], [BLOCK_M, BLOCK_N], C_LAYOUT
    )

    a_bufs = gl.allocate_shared_memory(
        DTYPE, [NUM_BUFFERS, BLOCK_M, BLOCK_K], A_LAYOUT
    )
    b_bufs = gl.allocate_shared_memory(DTYPE, [NUM_BUFFERS] + B_SHAPE, B_LAYOUT)

    pid_m = gl.program_id(0)
    pid_n = gl.program_id(1)
    off_m = pid_m * BLOCK_M
    off_n = pid_n * BLOCK_N

    tma_bars = gl.allocate_shared_memory(
        gl.int64, [NUM_BUFFERS, 1], mbarrier.MBarrierLayout()
    )
    mma_bars = gl.allocate_shared_memory(
        gl.int64, [NUM_BUFFERS, 1], mbarrier.MBarrierLayout()
    )
    for i in gl.static_range(NUM_BUFFERS):
        mbarrier.init(tma_bars.index(i), count=1)
        mbarrier.init(mma_bars.index(i), count=1)

    acc_tmem = allocate_tensor_memory(gl.float32, [BLOCK_M, BLOCK_N], TMEM_LAYOUT)
    idx = 0
    phase = 0
    use_acc = False
    for k in range(0, K, BLOCK_K):
        a = a_bufs.index(idx)
        b = b_bufs.index(idx)
        tma_bar = tma_bars.index(idx)
        mma_bar = mma_bars.index(idx)
        mbarrier.expect(
            tma_bar, a_desc.block_type.nbytes + b_desc.block_type.nbytes
        )
        tma.async_copy_global_to_shared(a_desc, [off_m, k], tma_bar, a)
        tma.async_copy_global_to_shared(
            b_desc, [off_n, k] if TRANS_B else [k, off_n], tma_bar, b
        )
        mbarrier.wait(tma_bar, phase=phase)

        if TRANS_B:
            b = b.permute((1, 0))
        tcgen05_mma(a, b, acc_tmem, use_acc=use_acc)
        tcgen05_commit(mma_bar)
        mbarrier.wait(mma_bar, phase=phase)
        use_acc = True

        idx += 1
        if idx == NUM_BUFFERS:
            idx = 0
            phase ^= 1

    for i in gl.static_range(NUM_BUFFERS):
        mbarrier.invalidate(tma_bars.index(i))
        mbarrier.invalidate(mma_bars.index(i))

    acc = acc_tmem.load(TMEM_REG)
    c_smem = gl.allocate_shared_memory(DTYPE, [BLOCK_M, BLOCK_N], C_LAYOUT)
    c_smem.store(acc.to(DTYPE))
    fence_async_shared()
    tma.async_copy_shared_to_global(c_desc, [off_m, off_n], c_smem)
    tma.store_wait(pendings=0)

# config = {"BLOCK_K": 128, "BLOCK_M": 128, "BLOCK_N": 128, "arch": "sm_100", "dtype": "fp8e4m3", "num_buffers": 2, "num_warps": 4, "trans_b": 1}
# arch = sm_100


// ===== COMPILED SASS (sm_100a) =====

	.target	sm_100a

	.elftype	@"ET_EXEC"


//--------------------- .note.nv.tkinfo           --------------------------
	.section	.note.nv.tkinfo,"",@"SHT_NOTE"
	.sectionflags	@"SHF_NOTE_NV_TKINFO"
	.tkinfo
        /*0018*/ 	.word	0x00000081
        /*0030*/ 	.string	""
        /*0030*/ 	.string	"ptxas-blackwell"
        /*0030*/ 	.string	"Cuda compilation tools, release 12.9, V12.9.86"
        /*0030*/ 	.string	"Build cuda_12.9.r12.9/compiler.36037853_0"
        /*0030*/ 	.string	"-v  -suppress-debug-info  -lineinfo  -arch sm_100a "



//--------------------- .note.nv.cuver            --------------------------
	.section	.note.nv.cuver,"",@"SHT_NOTE"
	.sectionflags	@"SHF_NOTE_NV_CUVER"
        /*0018*/ 	.short	0x0001
        /*001a*/ 	.short	0x0064
        /*001c*/ 	.short	0x0001
        /*001e*/ 	.short	0x0000
        /*0020*/ 	.short	0x0001
        /*0022*/ 	.short	0x0000


//--------------------- .nv.info                  --------------------------
	.section	.nv.info,"",@"SHT_CUDA_INFO"
	.align	4


	//----- nvinfo : EIATTR_REGCOUNT
	.align		4
        /*0000*/ 	.byte	0x04, 0x2f
        /*0002*/ 	.short	(.L_4 - .L_3)
	.align		4
.L_3:
        /*0004*/ 	.word	index@(gluon_tcgen05)
        /*0008*/ 	.word	0x00000087


	//----- nvinfo : EIATTR_FRAME_SIZE
	.align		4
.L_4:
        /*000c*/ 	.byte	0x04, 0x11
        /*000e*/ 	.short	(.L_6 - .L_5)
	.align		4
.L_5:
        /*0010*/ 	.word	index@($__internal_2_$__cuda_sm10x_tcgen05_guardrail_trap_unallocated_columns_being_dealloced)
        /*0014*/ 	.word	0x00000000


	//----- nvinfo : EIATTR_FRAME_SIZE
	.align		4
.L_6:
        /*0018*/ 	.byte	0x04, 0x11
        /*001a*/ 	.short	(.L_8 - .L_7)
	.align		4
.L_7:
        /*001c*/ 	.word	index@($__internal_1_$__cuda_sm10x_tcgen05_guardrail_trap_phase_invalid_during_alloc)
        /*0020*/ 	.word	0x00000000


	//----- nvinfo : EIATTR_FRAME_SIZE
	.align		4
.L_8:
        /*0024*/ 	.byte	0x04, 0x11
        /*0026*/ 	.short	(.L_10 - .L_9)
	.align		4
.L_9:
        /*0028*/ 	.word	index@($__internal_0_$__cuda_sm10x_tcgen05_guardrail_trap_col_being_dealloced_not_returned_by_alloc)
        /*002c*/ 	.word	0x00000000


	//----- nvinfo : EIATTR_FRAME_SIZE
	.align		4
.L_10:
        /*0030*/ 	.byte	0x04, 0x11
        /*0032*/ 	.short	(.L_12 - .L_11)
	.align		4
.L_11:
        /*0034*/ 	.word	index@(gluon_tcgen05)
        /*0038*/ 	.word	0x00000000


	//----- nvinfo : EIATTR_MIN_STACK_SIZE
	.align		4
.L_12:
        /*003c*/ 	.byte	0x04, 0x12
        /*003e*/ 	.short	(.L_14 - .L_13)
	.align		4
.L_13:
        /*0040*/ 	.word	index@(gluon_tcgen05)
        /*0044*/ 	.word	0x00000000
.L_14:


//--------------------- .nv.info.gluon_tcgen05    --------------------------
	.section	.nv.info.gluon_tcgen05,"",@"SHT_CUDA_INFO"
	.sectionflags	@""
	.align	4


	//----- nvinfo : EIATTR_CUDA_API_VERSION
	.align		4
        /*0000*/ 	.byte	0x04, 0x37
        /*0002*/ 	.short	(.L_16 - .L_15)
.L_15:
        /*0004*/ 	.word	0x00000081


	//----- nvinfo : EIATTR_KPARAM_INFO
	.align		4
.L_16:
        /*0008*/ 	.byte	0x04, 0x17
        /*000a*/ 	.short	(.L_18 - .L_17)
.L_17:
        /*000c*/ 	.word	0x00000000
        /*0010*/ 	.short	0x000a
        /*0012*/ 	.short	0x0048
        /*0014*/ 	.byte	0x00, 0xf4, 0x21, 0x00


	//----- nvinfo : EIATTR_KPARAM_INFO
	.align		4
.L_18:
        /*0018*/ 	.byte	0x04, 0x17
        /*001a*/ 	.short	(.L_20 - .L_19)
.L_19:
        /*001c*/ 	.word	0x00000000
        /*0020*/ 	.short	0x0009
        /*0022*/ 	.short	0x0040
        /*0024*/ 	.byte	0x00, 0xf4, 0x21, 0x00


	//----- nvinfo : EIATTR_KPARAM_INFO
	.align		4
.L_20:
        /*0028*/ 	.byte	0x04, 0x17
        /*002a*/ 	.short	(.L_22 - .L_21)
.L_21:
        /*002c*/ 	.word	0x00000000
        /*0030*/ 	.short	0x0008
        /*0032*/ 	.short	0x0038
        /*0034*/ 	.byte	0x00, 0xf0, 0x21, 0x00


	//----- nvinfo : EIATTR_KPARAM_INFO
	.align		4
.L_22:
        /*0038*/ 	.byte	0x04, 0x17
        /*003a*/ 	.short	(.L_24 - .L_23)
.L_23:
        /*003c*/ 	.word	0x00000000
        /*0040*/ 	.short	0x0007
        /*0042*/ 	.short	0x0030
        /*0044*/ 	.byte	0x00, 0xf0, 0x21, 0x00


	//----- nvinfo : EIATTR_KPARAM_INFO
	.align		4
.L_24:
        /*0048*/ 	.byte	0x04, 0x17
        /*004a*/ 	.short	(.L_26 - .L_25)
.L_25:
        /*004c*/ 	.word	0x00000000
        /*0050*/ 	.short	0x0006
        /*0052*/ 	.short	0x0028
        /*0054*/ 	.byte	0x00, 0xf0, 0x21, 0x00


	//----- nvinfo : EIATTR_KPARAM_INFO
	.align		4
.L_26:
        /*0058*/ 	.byte	0x04, 0x17
        /*005a*/ 	.short	(.L_28 - .L_27)
.L_27:
        /*005c*/ 	.word	0x00000000
        /*0060*/ 	.short	0x0005
        /*0062*/ 	.short	0x0020
        /*0064*/ 	.byte	0x00, 0xf0, 0x11, 0x00


	//----- nvinfo : EIATTR_KPARAM_INFO
	.align		4
.L_28:
        /*0068*/ 	.byte	0x04, 0x17
        /*006a*/ 	.short	(.L_30 - .L_29)
.L_29:
        /*006c*/ 	.word	0x00000000
        /*0070*/ 	.short	0x0004
        /*0072*/ 	.short	0x001c
        /*0074*/ 	.byte	0x00, 0xf0, 0x11, 0x00


	//----- nvinfo : EIATTR_KPARAM_INFO
	.align		4
.L_30:
        /*0078*/ 	.byte	0x04, 0x17
        /*007a*/ 	.short	(.L_32 - .L_31)
.L_31:
        /*007c*/ 	.word	0x00000000
        /*0080*/ 	.short	0x0003
        /*0082*/ 	.short	0x0018
        /*0084*/ 	.byte	0x00, 0xf0, 0x11, 0x00


	//----- nvinfo : EIATTR_KPARAM_INFO
	.align		4
.L_32:
        /*0088*/ 	.byte	0x04, 0x17
        /*008a*/ 	.short	(.L_34 - .L_33)
.L_33:
        /*008c*/ 	.word	0x00000000
        /*0090*/ 	.short	0x0002
        /*0092*/ 	.short	0x0010
        /*0094*/ 	.byte	0x00, 0xf4, 0x21, 0x00


	//----- nvinfo : EIATTR_KPARAM_INFO
	.align		4
.L_34:
        /*0098*/ 	.byte	0x04, 0x17
        /*009a*/ 	.short	(.L_36 - .L_35)
.L_35:
        /*009c*/ 	.word	0x00000000
        /*00a0*/ 	.short	0x0001
        /*00a2*/ 	.short	0x0008
        /*00a4*/ 	.byte	0x00, 0xf4, 0x21, 0x00


	//----- nvinfo : EIATTR_KPARAM_INFO
	.align		4
.L_36:
        /*00a8*/ 	.byte	0x04, 0x17
        /*00aa*/ 	.short	(.L_38 - .L_37)
.L_37:
        /*00ac*/ 	.word	0x00000000
        /*00b0*/ 	.short	0x0000
        /*00b2*/ 	.short	0x0000
        /*00b4*/ 	.byte	0x00, 0xf4, 0x21, 0x00


	//----- nvinfo : EIATTR_AT_ENTRY_FRAGMENTS
	.align		4
.L_38:
        /*00b8*/ 	.byte	0x04, 0x4f
        /*00ba*/ 	.short	(.L_40 - .L_39)


	//   ....[0]....
.L_39:
        /*00bc*/ 	.word	0x00000004


	//----- nvinfo : EIATTR_RESERVED_SMEM_USED
	.align		4
.L_40:
        /*00c0*/ 	.byte	0x01, 0x41
	.zero		2


	//----- nvinfo : EIATTR_SPARSE_MMA_MASK
	.align		4
        /*00c4*/ 	.byte	0x03, 0x50
        /*00c6*/ 	.short	0x0000


	//----- nvinfo : EIATTR_TCGEN05_1CTA_USED
	.align		4
        /*00c8*/ 	.byte	0x01, 0x51
	.zero		2


	//----- nvinfo : EIATTR_MAXREG_COUNT
	.align		4
        /*00cc*/ 	.byte	0x03, 0x1b
        /*00ce*/ 	.short	0x00ff


	//----- nvinfo : EIATTR_NUM_BARRIERS
	.align		4
        /*00d0*/ 	.byte	0x02, 0x4c
        /*00d2*/ 	.byte	0x01
	.zero		1


	//----- nvinfo : EIATTR_INT_WARP_WIDE_INSTR_OFFSETS
	.align		4
        /*00d4*/ 	.byte	0x04, 0x31
        /*00d6*/ 	.short	(.L_42 - .L_41)


	//   ....[0]....
.L_41:
        /*00d8*/ 	.word	0x00001690


	//   ....[1]....
        /*00dc*/ 	.word	0x000016b0


	//   ....[2]....
        /*00e0*/ 	.word	0x00001740


	//   ....[3]....
        /*00e4*/ 	.word	0x000018f0


	//   ....[4]....
        /*00e8*/ 	.word	0x00001900


	//   ....[5]....
        /*00ec*/ 	.word	0x00001910


	//   ....[6]....
        /*00f0*/ 	.word	0x00001920


	//   ....[7]....
        /*00f4*/ 	.word	0x00001c40


	//   ....[8]....
        /*00f8*/ 	.word	0x00001c50


	//   ....[9]....
        /*00fc*/ 	.word	0x00001dc0


	//   ....[10]....
        /*0100*/ 	.word	0x00001e10


	//   ....[11]....
        /*0104*/ 	.word	0x00001e20


	//   ....[12]....
        /*0108*/ 	.word	0x00001e50


	//   ....[13]....
        /*010c*/ 	.word	0x00002140


	//   ....[14]....
        /*0110*/ 	.word	0x00002150


	//   ....[15]....
        /*0114*/ 	.word	0x000023e0


	//   ....[16]....
        /*0118*/ 	.word	0x000023f0


	//   ....[17]....
        /*011c*/ 	.word	0x00002ae0


	//   ....[18]....
        /*0120*/ 	.word	0x00002b30


	//----- nvinfo : EIATTR_COOP_GROUP_MASK_REGIDS
	.align		4
.L_42:
        /*0124*/ 	.byte	0x04, 0x29
        /*0126*/ 	.short	(.L_44 - .L_43)


	//   ....[0]....
.L_43:
        /*0128*/ 	.word	0xffffffff


	//   ....[1]....
        /*012c*/ 	.word	0xffffffff


	//   ....[2]....
        /*0130*/ 	.word	0xffffffff


	//   ....[3]....
        /*0134*/ 	.word	0xffffffff


	//   ....[4]....
        /*0138*/ 	.word	0xffffffff


	//   ....[5]....
        /*013c*/ 	.word	0xffffffff


	//   ....[6]....
        /*0140*/ 	.word	0xffffffff


	//   ....[7]....
        /*0144*/ 	.word	0xffffffff


	//   ....[8]....
        /*0148*/ 	.word	0xffffffff


	//   ....[9]....
        /*014c*/ 	.word	0xffffffff


	//----- nvinfo : EIATTR_COOP_GROUP_INSTR_OFFSETS
	.align		4
.L_44:
        /*0150*/ 	.byte	0x04, 0x28
        /*0152*/ 	.short	(.L_46 - .L_45)


	//   ....[0]....
.L_45:
        /*0154*/ 	.word	0x00000050


	//   ....[1]....
        /*0158*/ 	.word	0x00000310


	//   ....[2]....
        /*015c*/ 	.word	0x000004f0


	//   ....[3]....
        /*0160*/ 	.word	0x00000980


	//   ....[4]....
        /*0164*/ 	.word	0x00000ac0


	//   ....[5]....
        /*0168*/ 	.word	0x00000fa0


	//   ....[6]....
        /*016c*/ 	.word	0x000010e0


	//   ....[7]....
        /*0170*/ 	.word	0x00001530


	//   ....[8]....
        /*0174*/ 	.word	0x00002970


	//   ....[9]....
        /*0178*/ 	.word	0x00002be0


	//----- nvinfo : EIATTR_VRC_CTA_INIT_COUNT
	.align		4
.L_46:
        /*017c*/ 	.byte	0x02, 0x4a
        /*017e*/ 	.byte	0x80
	.zero		1


	//----- nvinfo : EIATTR_MBARRIER_INSTR_OFFSETS
	.align		4
        /*0180*/ 	.byte	0x04, 0x39
        /*0182*/ 	.short	(.L_48 - .L_47)


	//   ....[0]....
.L_47:
        /*0184*/ 	.word	0x00001760
        /*0188*/ 	.word	0x000000ff
        /*018c*/ 	.word	0x00010000
        /*0190*/ 	.short	0x0100
        /*0192*/ 	.byte	0x08
	.zero		1


	//   ....[1]....
        /*0194*/ 	.word	0x00001770
        /*0198*/ 	.word	0x000000ff
        /*019c*/ 	.word	0x00010010
        /*01a0*/ 	.short	0x0100
        /*01a2*/ 	.byte	0x08
	.zero		1


	//   ....[2]....
        /*01a4*/ 	.word	0x00001820
        /*01a8*/ 	.word	0x000000ff
        /*01ac*/ 	.word	0x00010008
        /*01b0*/ 	.short	0x0100
        /*01b2*/ 	.byte	0x08
	.zero		1


	//   ....[3]....
        /*01b4*/ 	.word	0x00001830
        /*01b8*/ 	.word	0x000000ff
        /*01bc*/ 	.word	0x00010018
        /*01c0*/ 	.short	0x0100
        /*01c2*/ 	.byte	0x08
	.zero		1


	//   ....[4]....
        /*01c4*/ 	.word	0x00001a00
        /*01c8*/ 	.word	0x000000ff
        /*01cc*/ 	.word	0x00010000
        /*01d0*/ 	.short	0x010a
        /*01d2*/ 	.byte	0x08
	.zero		1


	//   ....[5]....
        /*01d4*/ 	.word	0x00001ca0
        /*01d8*/ 	.word	0x000000ff
        /*01dc*/ 	.word	0x00010010
        /*01e0*/ 	.short	0x010a
        /*01e2*/ 	.byte	0x08
	.zero		1


	//   ....[6]....
        /*01e4*/ 	.word	0x00001ec0
        /*01e8*/ 	.word	0x000000ff
        /*01ec*/ 	.word	0x00010000
        /*01f0*/ 	.short	0x010a
        /*01f2*/ 	.byte	0x1c
	.zero		1


	//   ....[7]....
        /*01f4*/ 	.word	0x00002190
        /*01f8*/ 	.word	0x000000ff
        /*01fc*/ 	.word	0x00010010
        /*0200*/ 	.short	0x010a
        /*0202*/ 	.byte	0x1c
	.zero		1


	//   ....[8]....
        /*0204*/ 	.word	0x00002260
        /*0208*/ 	.word	0x000000ff
        /*020c*/ 	.word	0x00010000
        /*0210*/ 	.short	0x0108
        /*0212*/ 	.byte	0x08
	.zero		1


	//   ....[9]....
        /*0214*/ 	.word	0x00002270
        /*0218*/ 	.word	0x000000ff
        /*021c*/ 	.word	0x00010010
        /*0220*/ 	.short	0x0108
        /*0222*/ 	.byte	0x08
	.zero		1


	//   ....[10]....
        /*0224*/ 	.word	0x000022c0
        /*0228*/ 	.word	0x000000ff
        /*022c*/ 	.word	0x00010008
        /*0230*/ 	.short	0x0108
        /*0232*/ 	.byte	0x08
	.zero		1


	//   ....[11]....
        /*0234*/ 	.word	0x000022d0
        /*0238*/ 	.word	0x000000ff
        /*023c*/ 	.word	0x00010018
        /*0240*/ 	.short	0x0108
        /*0242*/ 	.byte	0x08
	.zero		1


	//   ....[12]....
        /*0244*/ 	.word	0x00002c00
        /*0248*/ 	.word	0x000000ff
        /*024c*/ 	.word	0x00010000
        /*0250*/ 	.short	0x010a
        /*0252*/ 	.byte	0x08
	.zero		1


	//   ....[13]....
        /*0254*/ 	.word	0x00002c30
        /*0258*/ 	.word	0x000000ff
        /*025c*/ 	.word	0x00010010
        /*0260*/ 	.short	0x010a
        /*0262*/ 	.byte	0x08
	.zero		1


	//   ....[14]....
        /*0264*/ 	.word	0x00002c60
        /*0268*/ 	.word	0x000000ff
        /*026c*/ 	.word	0x00010000
        /*0270*/ 	.short	0x010a
        /*0272*/ 	.byte	0x1c
	.zero		1


	//   ....[15]....
        /*0274*/ 	.word	0x00002c90
        /*0278*/ 	.word	0x000000ff
        /*027c*/ 	.word	0x00010010
        /*0280*/ 	.short	0x010a
        /*0282*/ 	.byte	0x1c
	.zero		1


	//----- nvinfo : EIATTR_NUM_MBARRIERS
	.align		4
.L_48:
        /*0284*/ 	.byte	0x03, 0x38
        /*0286*/ 	.short	0x0004


	//----- nvinfo : EIATTR_EXIT_INSTR_OFFSETS
	.align		4
        /*0288*/ 	.byte	0x04, 0x1c
        /*028a*/ 	.short	(.L_50 - .L_49)


	//   ....[0]....
.L_49:
        /*028c*/ 	.word	0x00002bf0


	//----- nvinfo : EIATTR_REQNTID
	.align		4
.L_50:
        /*0290*/ 	.byte	0x04, 0x10
        /*0292*/ 	.short	(.L_52 - .L_51)
.L_51:
        /*0294*/ 	.word	0x00000080
        /*0298*/ 	.word	0x00000001
        /*029c*/ 	.word	0x00000001


	//----- nvinfo : EIATTR_CRS_STACK_SIZE
	.align		4
.L_52:
        /*02a0*/ 	.byte	0x04, 0x1e
        /*02a2*/ 	.short	(.L_54 - .L_53)
.L_53:
        /*02a4*/ 	.word	0x00000000


	//----- nvinfo : EIATTR_CBANK_PARAM_SIZE
	.align		4
.L_54:
        /*02a8*/ 	.byte	0x03, 0x19
        /*02aa*/ 	.short	0x0050


	//----- nvinfo : EIATTR_PARAM_CBANK
	.align		4
        /*02ac*/ 	.byte	0x04, 0x0a
        /*02ae*/ 	.short	(.L_56 - .L_55)
	.align		4
.L_55:
        /*02b0*/ 	.word	index@(.nv.constant0.gluon_tcgen05)
        /*02b4*/ 	.short	0x0380
        /*02b6*/ 	.short	0x0050


	//----- nvinfo : EIATTR_SW_WAR
	.align		4
.L_56:
        /*02b8*/ 	.byte	0x04, 0x36
        /*02ba*/ 	.short	(.L_58 - .L_57)
.L_57:
        /*02bc*/ 	.word	0x00000008
.L_58:


//--------------------- .nv.compat                --------------------------
	.section	.nv.compat,"",@"SHT_CUDA_COMPAT_INFO"
	.align	4
        /*0000*/ 	.byte	0x02, 0x02, 0x02, 0x00, 0x02, 0x05, 0x05, 0x00, 0x02, 0x03, 0x03, 0x00, 0x02, 0x06, 0x01, 0x00


//--------------------- .nv.callgraph             --------------------------
	.section	.nv.callgraph,"",@"SHT_CUDA_CALLGRAPH"
	.align	4
	.sectionentsize	8
	.align		4
        /*0000*/ 	.word	0x00000000
	.align		4
        /*0004*/ 	.word	0xffffffff
	.align		4
        /*0008*/ 	.word	0x00000000
	.align		4
        /*000c*/ 	.word	0xfffffffe
	.align		4
        /*0010*/ 	.word	0x00000000
	.align		4
        /*0014*/ 	.word	0xfffffffd
	.align		4
        /*0018*/ 	.word	0x00000000
	.align		4
        /*001c*/ 	.word	0xfffffffc


//--------------------- .text.gluon_tcgen05       --------------------------
	.section	.text.gluon_tcgen05,"ax",@progbits
	.align	128
        .global         gluon_tcgen05
        .type           gluon_tcgen05,@function
        .size           gluon_tcgen05,(.L_x_78 - gluon_tcgen05)
        .other          gluon_tcgen05,@"STO_CUDA_ENTRY STV_DEFAULT"
gluon_tcgen05:
.text.gluon_tcgen05:
[----:B------:R-:W1:Y:S01]  /*0000*/  LDC R1, c[0x0][0x37c] ;  /* 0x0000df00ff017b82 */ /* 0x000e620000000800 */
[----:B------:R-:W2:Y:S02]  /*0010*/  S2R R0, SR_TID.X ;  /* 0x0000000000007919 */ /* 0x000ea40000002100 */
[----:B--2---:R-:W-:-:S13]  /*0020*/  ISETP.GE.U32.AND P2, PT, R0, 0x20, PT ;  /* 0x000000200000780c */ /* 0x004fda0003f46070 */
[----:B------:R-:W-:Y:S05]  /*0030*/  @P2 BRA `(.L_x_0) ;  /* 0x0000000000b82947 */ /* 0x000fea0003800000 */
[----:B------:R-:W2:Y:S01]  /*0040*/  S2UR UR6, SR_CgaCtaId ;  /* 0x00000000000679c3 */ /* 0x000ea20000008800 */
[----:B------:R-:W-:Y:S01]  /*0050*/  NOP ;  /* 0x0000000000007918 */ /* 0x000fe20000000000 */
[----:B------:R-:W-:Y:S02]  /*0060*/  UMOV UR4, 0x40 ;  /* 0x0000004000047882 */ /* 0x000fe40000000000 */
[----:B--2---:R-:W-:-:S09]  /*0070*/  ULEA UR4, UR6, UR4, 0x18 ;  /* 0x0000000406047291 */ /* 0x004fd2000f8ec0ff */
[----:B------:R-:W2:Y:S01]  /*0080*/  LDS.U8 R2, [UR4] ;  /* 0x00000004ff027984 */ /* 0x000ea20008000000 */
[----:B------:R-:W-:Y:S02]  /*0090*/  UMOV UR4, 0x400 ;  /* 0x0000040000047882 */ /* 0x000fe40000000000 */
[----:B------:R-:W-:Y:S01]  /*00a0*/  ULEA UR4, UR6, UR4, 0x18 ;  /* 0x0000000406047291 */ /* 0x000fe2000f8ec0ff */
[----:B--2---:R-:W-:-:S13]  /*00b0*/  ISETP.NE.AND P0, PT, R2, RZ, PT ;  /* 0x000000ff0200720c */ /* 0x004fda0003f05270 */
[----:B------:R-:W-:Y:S05]  /*00c0*/  @P0 BRA `(.L_x_1) ;  /* 0x00000000007c0947 */ /* 0x000fea0003800000 */
[----:B------:R-:W-:-:S13]  /*00d0*/  ELECT P0, URZ, PT ;  /* 0x0000000000ff782f */ /* 0x000fda0003800000 */
[----:B------:R-:W-:Y:S05]  /*00e0*/  @!P0 BRA `(.L_x_2) ;  /* 0x0000000000848947 */ /* 0x000fea0003800000 */
[----:B------:R-:W-:Y:S01]  /*00f0*/  UMOV UR5, 0x4 ;  /* 0x0000000400057882 */ /* 0x000fe20000000000 */
[----:B------:R-:W-:Y:S02]  /*0100*/  IMAD.MOV.U32 R5, RZ, RZ, 0x1 ;  /* 0x00000001ff057424 */ /* 0x000fe400078e00ff */
[----:B------:R-:W-:Y:S02]  /*0110*/  IMAD.MOV.U32 R3, RZ, RZ, 0xf ;  /* 0x0000000fff037424 */ /* 0x000fe400078e00ff */
[----:B------:R-:W-:Y:S04]  /*0120*/  DEPBAR.LE SB2, 0x36 ;  /* 0x0000ad800000791a */ /* 0x000fe80000000000 */
[----:B------:R-:W2:Y:S02]  /*0130*/  UTCATOMSWS.FIND_AND_SET.ALIGN UP0, UR5, UR5 ;  /* 0x00000005000575e3 */ /* 0x000ea40008000800 */
[----:B--2---:R-:W-:-:S04]  /*0140*/  PLOP3.LUT P0, PT, PT, PT, UP0, 0x80, 0x8 ;  /* 0x000000000008781c */ /* 0x004fc80003f0f008 */
[----:B------:R-:W-:-:S04]  /*0150*/  SEL R2, RZ, 0xffffffff, !P0 ;  /* 0xffffffffff027807 */ /* 0x000fc80004000000 */
[----:B------:R-:W-:Y:S01]  /*0160*/  ISETP.NE.AND P0, PT, R2, RZ, PT ;  /* 0x000000ff0200720c */ /* 0x000fe20003f05270 */
[----:B------:R-:W-:-:S12]  /*0170*/  IMAD.U32 R2, RZ, RZ, UR5 ;  /* 0x00000005ff027e24 */ /* 0x000fd8000f8e00ff */
[----:B------:R-:W-:Y:S05]  /*0180*/  @P0 BRA `(.L_x_3) ;  /* 0x0000000000240947 */ /* 0x000fea0003800000 */
.L_x_4:
[----:B------:R-:W-:Y:S05]  /*0190*/  NANOSLEEP 0x64 ;  /* 0x000000640000795d */ /* 0x000fea0003800000 */
[----:B------:R-:W-:-:S05]  /*01a0*/  UMOV UR5, 0x4 ;  /* 0x0000000400057882 */ /* 0x000fca0000000000 */
[----:B------:R-:W-:Y:S04]  /*01b0*/  DEPBAR.LE SB2, 0x36 ;  /* 0x0000ad800000791a */ /* 0x000fe80000000000 */
[----:B------:R-:W2:Y:S02]  /*01c0*/  UTCATOMSWS.FIND_AND_SET.ALIGN UP0, UR5, UR5 ;  /* 0x00000005000575e3 */ /* 0x000ea40008000800 */
[----:B--2---:R-:W-:-:S04]  /*01d0*/  PLOP3.LUT P0, PT, PT, PT, UP0, 0x80, 0x8 ;  /* 0x000000000008781c */ /* 0x004fc80003f0f008 */
[----:B------:R-:W-:-:S04]  /*01e0*/  SEL R2, RZ, 0xffffffff, !P0 ;  /* 0xffffffffff027807 */ /* 0x000fc80004000000 */
[----:B------:R-:W-:Y:S01]  /*01f0*/  ISETP.NE.AND P0, PT, R2, RZ, PT ;  /* 0x000000ff0200720c */ /* 0x000fe20003f05270 */
[----:B------:R-:W-:-:S12]  /*0200*/  IMAD.U32 R2, RZ, RZ, UR5 ;  /* 0x00000005ff027e24 */ /* 0x000fd8000f8e00ff */
[----:B------:R-:W-:Y:S05]  /*0210*/  @!P0 BRA `(.L_x_4) ;  /* 0xfffffffc00dc8947 */ /* 0x000fea000383ffff */
.L_x_3:
[C---:B------:R-:W-:Y:S01]  /*0220*/  VIADD R4, R2.reuse, 0x10 ;  /* 0x0000001002047836 */ /* 0x040fe20000000000 */
[----:B------:R-:W-:Y:S01]  /*0230*/  UMOV UR5, 0x50 ;  /* 0x0000005000057882 */ /* 0x000fe20000000000 */
[----:B------:R-:W-:Y:S01]  /*0240*/  SHF.L.U32 R3, R3, R2, RZ ;  /* 0x0000000203037219 */ /* 0x000fe200000006ff */
[----:B------:R-:W-:Y:S01]  /*0250*/  ULEA UR5, UR6, UR5, 0x18 ;  /* 0x0000000506057291 */ /* 0x000fe2000f8ec0ff */
[----:B------:R-:W-:Y:S01]  /*0260*/  IMAD.SHL.U32 R2, R2, 0x20, RZ ;  /* 0x0000002002027824 */ /* 0x000fe200078e00ff */
[----:B------:R-:W-:-:S04]  /*0270*/  SHF.L.U32 R4, R5, R4, RZ ;  /* 0x0000000405047219 */ /* 0x000fc800000006ff */
[----:B------:R-:W-:-:S05]  /*0280*/  LOP3.LUT R3, R4, R3, RZ, 0xfc, !PT ;  /* 0x0000000304037212 */ /* 0x000fca00078efcff */
[----:B------:R2:W-:Y:S04]  /*0290*/  ATOMS.OR RZ, [UR5], R3 ;  /* 0x00000003ffff798c */ /* 0x0005e8000b000005 */
[----:B------:R2:W-:Y:S01]  /*02a0*/  STS [UR4], R2 ;  /* 0x00000002ff007988 */ /* 0x0005e20008000804 */
[----:B------:R-:W-:Y:S05]  /*02b0*/  BRA `(.L_x_2) ;  /* 0x0000000000107947 */ /* 0x000fea0003800000 */
.L_x_1:
[----:B------:R-:W-:Y:S01]  /*02c0*/  IMAD.MOV.U32 R3, RZ, RZ, -0x1 ;  /* 0xffffffffff037424 */ /* 0x000fe200078e00ff */
[----:B------:R-:W-:-:S04]  /*02d0*/  MOV R2, 0x300 ;  /* 0x0000030000027802 */ /* 0x000fc80000000f00 */
[----:B------:R2:W-:Y:S03]  /*02e0*/  STS [UR4], R3 ;  /* 0x00000003ff007988 */ /* 0x0005e60008000804 */
[----:B-12---:R-:W-:Y:S05]  /*02f0*/  CALL.REL.NOINC `($__internal_1_$__cuda_sm10x_tcgen05_guardrail_trap_phase_invalid_during_alloc) ;  /* 0x00000028007c7944 */ /* 0x006fea0003c00000 */
.L_x_2:
[----:B------:R-:W-:Y:S05]  /*0300*/  WARPSYNC.ALL ;  /* 0x0000000000007948 */ /* 0x000fea0003800000 */
[----:B------:R-:W-:Y:S01]  /*0310*/  NOP ;  /* 0x0000000000007918 */ /* 0x000fe20000000000 */
.L_x_0:
[----:B------:R-:W3:Y:S08]  /*0320*/  S2UR UR4, SR_CgaCtaId ;  /* 0x00000000000479c3 */ /* 0x000ef00000008800 */
[----:B------:R-:W-:Y:S01]  /*0330*/  BAR.SYNC.DEFER_BLOCKING 0x0 ;  /* 0x0000000000007b1d */ /* 0x000fe20000010000 */
[----:B------:R-:W-:-:S05]  /*0340*/  LOP3.LUT R132, R0, 0x7f, RZ, 0xc0, !PT ;  /* 0x0000007f00847812 */ /* 0x000fca00078ec0ff */
[----:B------:R-:W-:Y:S02]  /*0350*/  UMOV UR8, 0x400 ;  /* 0x0000040000087882 */ /* 0x000fe40000000000 */
[----:B------:R-:W4:Y:S08]  /*0360*/  LDC R10, c[0x0][0x3a0] ;  /* 0x0000e800ff0a7b82 */ /* 0x000f300000000800 */
[----:B------:R-:W5:Y:S01]  /*0370*/  S2UR UR9, SR_CTAID.Y ;  /* 0x00000000000979c3 */ /* 0x000f620000002600 */
[----:B---3--:R-:W-:-:S09]  /*0380*/  ULEA UR8, UR4, UR8, 0x18 ;  /* 0x0000000804087291 */ /* 0x008fd2000f8ec0ff */
[----:B--2---:R-:W2:Y:S01]  /*0390*/  LDS R3, [UR8] ;  /* 0x00000008ff037984 */ /* 0x004ea20008000800 */
[----:B------:R-:W-:Y:S06]  /*03a0*/  BAR.SYNC.DEFER_BLOCKING 0x0 ;  /* 0x0000000000007b1d */ /* 0x000fec0000010000 */
[----:B------:R-:W-:Y:S05]  /*03b0*/  @P2 BRA `(.L_x_5) ;  /* 0x0000000000182947 */ /* 0x000fea0003800000 */
[----:B------:R-:W-:Y:S01]  /*03c0*/  ELECT P0, URZ, PT ;  /* 0x0000000000ff782f */ /* 0x000fe20003800000 */
[----:B------:R-:W-:Y:S01]  /*03d0*/  IMAD.MOV.U32 R2, RZ, RZ, 0x1 ;  /* 0x00000001ff027424 */ /* 0x000fe200078e00ff */
[----:B------:R-:W-:Y:S01]  /*03e0*/  UMOV UR5, 0x40 ;  /* 0x0000004000057882 */ /* 0x000fe20000000000 */
[----:B------:R-:W-:Y:S01]  /*03f0*/  UVIRTCOUNT.DEALLOC.SMPOOL 0x80 ;  /* 0x000000800000784c */ /* 0x000fe20000000000 */
[----:B------:R-:W-:-:S09]  /*0400*/  ULEA UR5, UR4, UR5, 0x18 ;  /* 0x0000000504057291 */ /* 0x000fd2000f8ec0ff */
[----:B------:R3:W-:Y:S03]  /*0410*/  @P0 STS.U8 [UR5], R2 ;  /* 0x00000002ff000988 */ /* 0x0007e60008000005 */
.L_x_5:
[----:B------:R-:W3:Y:S01]  /*0420*/  S2UR UR4, SR_CTAID.Z ;  /* 0x00000000000479c3 */ /* 0x000ee20000002700 */
[----:B------:R-:W5:Y:S01]  /*0430*/  LDCU UR5, c[0x0][0x370] ;  /* 0x00006e00ff0577ac */ /* 0x000f620008000800 */
[----:B------:R-:W-:Y:S01]  /*0440*/  ISETP.GE.U32.AND P0, PT, R132, 0x20, PT ;  /* 0x000000208400780c */ /* 0x000fe20003f06070 */
[----:B----4-:R-:W-:Y:S01]  /*0450*/  VIADD R5, R10, 0xffffffff ;  /* 0xffffffff0a057836 */ /* 0x010fe20000000000 */
[C---:B------:R-:W-:Y:S01]  /*0460*/  ISETP.NE.U32.AND P3, PT, R132.reuse, RZ, PT ;  /* 0x000000ff8400720c */ /* 0x040fe20003f65070 */
[----:B------:R-:W3:Y:S01]  /*0470*/  LDCU UR6, c[0x0][0x374] ;  /* 0x00006e80ff0677ac */ /* 0x000ee20008000800 */
[----:B------:R-:W-:Y:S01]  /*0480*/  LEA R4, R132, UR8, 0x2 ;  /* 0x0000000884047c11 */ /* 0x000fe2000f8e10ff */
[----:B------:R-:W-:Y:S01]  /*0490*/  BSSY.RECONVERGENT B0, `(.L_x_6) ;  /* 0x0000015000007945 */ /* 0x000fe20003800200 */
[----:B------:R-:W5:Y:S01]  /*04a0*/  S2UR UR7, SR_CTAID.X ;  /* 0x00000000000779c3 */ /* 0x000f620000002500 */
[----:B------:R-:W4:Y:S01]  /*04b0*/  LDCU.64 UR20, c[0x0][0x3c0] ;  /* 0x00007800ff1477ac */ /* 0x000f220008000a00 */
[----:B--2---:R-:W-:-:S05]  /*04c0*/  R2UR UR23, R3 ;  /* 0x00000000031772ca */ /* 0x004fca00000e0000 */
[----:B------:R2:W-:Y:S01]  /*04d0*/  @!P0 STS [R4], RZ ;  /* 0x000000ff04008388 */ /* 0x0005e20000000800 */
[----:B------:R-:W1:Y:S01]  /*04e0*/  LDC R6, c[0x0][0x398] ;  /* 0x0000e600ff067b82 */ /* 0x000e620000000800 */
[----:B------:R-:W-:Y:S02]  /*04f0*/  NOP ;  /* 0x0000000000007918 */ /* 0x000fe40000000000 */
[----:B------:R2:W-:Y:S01]  /*0500*/  @!P3 STS [UR8+0x20], R5 ;  /* 0x00002005ff00b988 */ /* 0x0005e20008000808 */
[----:B---3-5:R-:W-:-:S04]  /*0510*/  UIMAD UR4, UR4, UR6, UR9 ;  /* 0x00000006040472a4 */ /* 0x028fc8000f8e0209 */
[----:B------:R-:W-:-:S04]  /*0520*/  UIMAD UR4, UR4, UR5, UR7 ;  /* 0x00000005040472a4 */ /* 0x000fc8000f8e0207 */
[----:B------:R-:W-:-:S04]  /*0530*/  UIMAD UR4, UR4, 0x180, URZ ;  /* 0x00000180040478a4 */ /* 0x000fc8000f8e02ff */
[----:B----4-:R-:W-:Y:S01]  /*0540*/  UIADD3 UR24, UP0, UPT, UR4, UR20, URZ ;  /* 0x0000001404187290 */ /* 0x010fe2000ff1e0ff */
[----:B-1----:R-:W-:-:S03]  /*0550*/  VIADD R6, R6, 0xffffffff ;  /* 0xffffffff06067836 */ /* 0x002fc60000000000 */
[----:B------:R-:W-:Y:S01]  /*0560*/  ULEA.HI.X.SX32 UR25, UR4, UR21, 0x1, UP0 ;  /* 0x0000001504197291 */ /* 0x000fe200080f0eff */
[----:B--2---:R-:W-:Y:S11]  /*0570*/  @P3 BRA `(.L_x_7) ;  /* 0x0000000000183947 */ /* 0x004ff60003800000 */
[----:B------:R-:W1:Y:S01]  /*0580*/  LDS R2, [UR8+0x8] ;  /* 0x00000808ff027984 */ /* 0x000e620008000800 */
[----:B------:R-:W2:Y:S01]  /*0590*/  LDC.64 R8, c[0x0][0x380] ;  /* 0x0000e000ff087b82 */ /* 0x000ea20000000a00 */
[----:B------:R-:W-:Y:S02]  /*05a0*/  IMAD.MOV.U32 R3, RZ, RZ, 0x70 ;  /* 0x00000070ff037424 */ /* 0x000fe400078e00ff */
[----:B--2---:R2:W-:Y:S03]  /*05b0*/  STS.64 [UR8], R8 ;  /* 0x00000008ff007988 */ /* 0x0045e60008000a08 */
[----:B-1----:R-:W-:-:S05]  /*05c0*/  LOP3.LUT R2, R2, 0x10, R3, 0xd8, !PT ;  /* 0x0000001002027812 */ /* 0x002fca00078ed803 */
[----:B------:R2:W-:Y:S02]  /*05d0*/  STS [UR8+0x8], R2 ;  /* 0x00000802ff007988 */ /* 0x0005e40008000808 */
.L_x_7:
[----:B------:R-:W-:Y:S05]  /*05e0*/  BSYNC.RECONVERGENT B0 ;  /* 0x0000000000007941 */ /* 0x000fea0003800200 */
.L_x_6:
[----:B------:R-:W-:Y:S04]  /*05f0*/  BSSY.RECONVERGENT B0, `(.L_x_8) ;  /* 0x000000a000007945 */ /* 0x000fe80003800200 */
[----:B------:R-:W-:Y:S05]  /*0600*/  @P3 BRA `(.L_x_9) ;  /* 0x0000000000203947 */ /* 0x000fea0003800000 */
[----:B--2---:R-:W1:Y:S01]  /*0610*/  LDS R2, [UR8+0x34] ;  /* 0x00003408ff027984 */ /* 0x004e620008000800 */
[----:B------:R-:W-:Y:S02]  /*0620*/  IMAD.MOV.U32 R3, RZ, RZ, 0x7f000000 ;  /* 0x7f000000ff037424 */ /* 0x000fe400078e00ff */
[----:B------:R-:W-:Y:S01]  /*0630*/  @!P3 IMAD.MOV.U32 R7, RZ, RZ, 0x7f ;  /* 0x0000007fff07b424 */ /* 0x000fe200078e00ff */
[----:B------:R-:W2:Y:S02]  /*0640*/  @!P3 LDS R8, [UR8+0x38] ;  /* 0x00003808ff08b984 */ /* 0x000ea40008000800 */
[----:B-1----:R-:W-:Y:S02]  /*0650*/  LOP3.LUT R2, R2, 0xff000000, R3, 0xb8, !PT ;  /* 0xff00000002027812 */ /* 0x002fe400078eb803 */
[----:B--2---:R-:W-:-:S03]  /*0660*/  @!P3 LOP3.LUT R3, R8, 0xff, R7, 0xb8, !PT ;  /* 0x000000ff0803b812 */ /* 0x004fc600078eb807 */
[----:B------:R1:W-:Y:S04]  /*0670*/  STS [UR8+0x34], R2 ;  /* 0x00003402ff007988 */ /* 0x0003e80008000808 */
[----:B------:R1:W-:Y:S02]  /*0680*/  @!P3 STS [UR8+0x38], R3 ;  /* 0x00003803ff00b988 */ /* 0x0003e40008000808 */
.L_x_9:
[----:B------:R-:W-:Y:S05]  /*0690*/  BSYNC.RECONVERGENT B0 ;  /* 0x0000000000007941 */ /* 0x000fea0003800200 */
.L_x_8:
[----:B------:R-:W-:Y:S04]  /*06a0*/  BSSY.RECONVERGENT B0, `(.L_x_10) ;  /* 0x000000a000007945 */ /* 0x000fe80003800200 */
[----:B------:R-:W-:Y:S05]  /*06b0*/  @P3 BRA `(.L_x_11) ;  /* 0x0000000000203947 */ /* 0x000fea0003800000 */
[----:B-12---:R-:W1:Y:S01]  /*06c0*/  LDS R2, [UR8+0x1c] ;  /* 0x00001c08ff027984 */ /* 0x006e620008000800 */
[----:B------:R-:W2:Y:S03]  /*06d0*/  LDC.64 R8, c[0x0][0x3a8] ;  /* 0x0000ea00ff087b82 */ /* 0x000ea60000000a00 */
[----:B------:R3:W-:Y:S01]  /*06e0*/  STS [UR8+0x24], R6 ;  /* 0x00002406ff007988 */ /* 0x0007e20008000808 */
[--C-:B--2---:R-:W-:Y:S02]  /*06f0*/  SHF.R.U32.HI R7, RZ, 0x4, R9.reuse ;  /* 0x00000004ff077819 */ /* 0x104fe40000011609 */
[----:B------:R-:W-:-:S05]  /*0700*/  SHF.R.U64 R3, R8, 0x4, R9 ;  /* 0x0000000408037819 */ /* 0x000fca0000001209 */
[----:B------:R3:W-:Y:S01]  /*0710*/  STS [UR8+0xc], R3 ;  /* 0x00000c03ff007988 */ /* 0x0007e20008000808 */
[----:B-1----:R-:W-:-:S05]  /*0720*/  LOP3.LUT R2, R2, 0xf, R7, 0xb8, !PT ;  /* 0x0000000f02027812 */ /* 0x002fca00078eb807 */
[----:B------:R3:W-:Y:S02]  /*0730*/  STS [UR8+0x1c], R2 ;  /* 0x00001c02ff007988 */ /* 0x0007e40008000808 */
.L_x_11:
[----:B------:R-:W-:Y:S05]  /*0740*/  BSYNC.RECONVERGENT B0 ;  /* 0x0000000000007941 */ /* 0x000fea0003800200 */
.L_x_10:
[----:B------:R-:W-:Y:S04]  /*0750*/  BSSY.RECONVERGENT B1, `(.L_x_12) ;  /* 0x000001d000017945 */ /* 0x000fe80003800200 */
[----:B------:R-:W-:Y:S04]  /*0760*/  BSSY.RELIABLE B0, `(.L_x_13) ;  /* 0x0000018000007945 */ /* 0x000fe80003800100 */
[----:B------:R-:W-:Y:S05]  /*0770*/  @P3 BRA `(.L_x_14) ;  /* 0x00000000001c3947 */ /* 0x000fea0003800000 */
[----:B-123--:R-:W1:Y:S02]  /*0780*/  LDS R2, [UR8+0x34] ;  /* 0x00003408ff027984 */ /* 0x00ee640008000800 */
[----:B-1----:R-:W-:-:S05]  /*0790*/  LOP3.LUT R2, R2, 0x7, RZ, 0xb8, !PT ;  /* 0x0000000702027812 */ /* 0x002fca00078eb8ff */
[----:B------:R1:W-:Y:S01]  /*07a0*/  STS [UR8+0x34], R2 ;  /* 0x00003402ff007988 */ /* 0x0003e20008000808 */
[----:B------:R-:W-:Y:S05]  /*07b0*/  @P3 BRA `(.L_x_15) ;  /* 0x00000000001c3947 */ /* 0x000fea0003800000 */
[----:B-1----:R-:W1:Y:S02]  /*07c0*/  LDS R2, [UR8+0x34] ;  /* 0x00003408ff027984 */ /* 0x002e640008000800 */
[----:B-1----:R-:W-:-:S05]  /*07d0*/  LOP3.LUT R2, R2, 0x38, RZ, 0xb8, !PT ;  /* 0x0000003802027812 */ /* 0x002fca00078eb8ff */
[----:B------:R4:W-:Y:S02]  /*07e0*/  STS [UR8+0x34], R2 ;  /* 0x00003402ff007988 */ /* 0x0009e40008000808 */
.L_x_14:
[----:B------:R-:W-:Y:S05]  /*07f0*/  @P3 BRA `(.L_x_16) ;  /* 0x00000000001c3947 */ /* 0x000fea0003800000 */
[----:B-1234-:R-:W1:Y:S02]  /*0800*/  LDS R2, [UR8+0x8] ;  /* 0x00000808ff027984 */ /* 0x01ee640008000800 */
[----:B-1----:R-:W-:-:S05]  /*0810*/  LOP3.LUT R2, R2, 0x780, RZ, 0xb8, !PT ;  /* 0x0000078002027812 */ /* 0x002fca00078eb8ff */
[----:B------:R2:W-:Y:S02]  /*0820*/  STS [UR8+0x8], R2 ;  /* 0x00000802ff007988 */ /* 0x0005e40008000808 */
.L_x_15:
[----:B------:R-:W-:Y:S05]  /*0830*/  @P3 BRA `(.L_x_17) ;  /* 0x0000000000283947 */ /* 0x000fea0003800000 */
[----:B-12---:R-:W1:Y:S02]  /*0840*/  LDS R2, [UR8+0x8] ;  /* 0x00000808ff027984 */ /* 0x006e640008000800 */
[----:B-1----:R-:W-:-:S05]  /*0850*/  LOP3.LUT R2, R2, 0x1800, RZ, 0xb8, !PT ;  /* 0x0000180002027812 */ /* 0x002fca00078eb8ff */
[----:B------:R5:W-:Y:S02]  /*0860*/  STS [UR8+0x8], R2 ;  /* 0x00000802ff007988 */ /* 0x000be40008000808 */
.L_x_16:
[----:B------:R-:W-:Y:S05]  /*0870*/  @P3 BREAK.RELIABLE B0 ;  /* 0x0000000000003942 */ /* 0x000fea0003800100 */
[----:B------:R-:W-:Y:S05]  /*0880*/  @P3 BRA `(.L_x_18) ;  /* 0x0000000000243947 */ /* 0x000fea0003800000 */
[----:B-1-3--:R-:W1:Y:S01]  /*0890*/  LDS R3, [UR8+0x8] ;  /* 0x00000808ff037984 */ /* 0x00ae620008000800 */
[----:B--2-45:R-:W-:-:S05]  /*08a0*/  IMAD.MOV.U32 R2, RZ, RZ, 0x6000 ;  /* 0x00006000ff027424 */ /* 0x034fca00078e00ff */
[----:B-1----:R-:W-:-:S04]  /*08b0*/  LOP3.LUT R2, R3, 0x6000, R2, 0xd8, !PT ;  /* 0x0000600003027812 */ /* 0x002fc800078ed802 */
[----:B------:R-:W-:-:S05]  /*08c0*/  LOP3.LUT R2, R2, 0x400000, RZ, 0xb8, !PT ;  /* 0x0040000002027812 */ /* 0x000fca00078eb8ff */
[----:B------:R3:W-:Y:S02]  /*08d0*/  STS [UR8+0x8], R2 ;  /* 0x00000802ff007988 */ /* 0x0007e40008000808 */
.L_x_17:
[----:B------:R-:W-:Y:S05]  /*08e0*/  BSYNC.RELIABLE B0 ;  /* 0x0000000000007941 */ /* 0x000fea0003800100 */
.L_x_13:
[----:B-123--:R-:W1:Y:S02]  /*08f0*/  @!P3 LDS R2, [UR8+0x8] ;  /* 0x00000808ff02b984 */ /* 0x00ee640008000800 */
[----:B-1----:R-:W-:-:S05]  /*0900*/  @!P3 LOP3.LUT R2, R2, 0x8000, RZ, 0xb8, !PT ;  /* 0x000080000202b812 */ /* 0x002fca00078eb8ff */
[----:B------:R1:W-:Y:S02]  /*0910*/  @!P3 STS [UR8+0x8], R2 ;  /* 0x00000802ff00b988 */ /* 0x0003e40008000808 */
.L_x_18:
[----:B------:R-:W-:Y:S05]  /*0920*/  BSYNC.RECONVERGENT B1 ;  /* 0x0000000000017941 */ /* 0x000fea0003800200 */
.L_x_12:
[----:B------:R-:W-:Y:S05]  /*0930*/  WARPSYNC.ALL ;  /* 0x0000000000007948 */ /* 0x000fea0003800000 */
[----:B------:R-:W-:Y:S01]  /*0940*/  NOP ;  /* 0x0000000000007918 */ /* 0x000fe20000000000 */
[----:B------:R-:W-:Y:S05]  /*0950*/  @P0 BRA `(.L_x_19) ;  /* 0x0000000000300947 */ /* 0x000fea0003800000 */
[----:B-12345:R-:W1:Y:S01]  /*0960*/  S2R R2, SR_LANEID ;  /* 0x0000000000027919 */ /* 0x03ee620000000000 */
[----:B------:R-:W-:Y:S05]  /*0970*/  WARPSYNC.ALL ;  /* 0x0000000000007948 */ /* 0x000fea0003800000 */
[----:B------:R-:W-:Y:S01]  /*0980*/  NOP ;  /* 0x0000000000007918 */ /* 0x000fe20000000000 */
[----:B-1----:R-:W-:-:S05]  /*0990*/  IMAD.SHL.U32 R7, R2, 0x4, RZ ;  /* 0x0000000402077824 */ /* 0x002fca00078e00ff */
[----:B------:R-:W1:Y:S01]  /*09a0*/  LDS R9, [R7+UR8] ;  /* 0x0000000807097984 */ /* 0x000e620008000800 */
[----:B------:R-:W-:-:S05]  /*09b0*/  IADD3 R2, P1, PT, R7, UR24, RZ ;  /* 0x0000001807027c10 */ /* 0x000fca000ff3e0ff */
[----:B------:R-:W-:-:S05]  /*09c0*/  IMAD.X R3, RZ, RZ, UR25, P1 ;  /* 0x00000019ff037e24 */ /* 0x000fca00088e06ff */
[----:B-1----:R1:W2:Y:S01]  /*09d0*/  ATOMG.E.EXCH.STRONG.GPU PT, RZ, [R2], R9 ;  /* 0x0000000902ff73a8 */ /* 0x0022a200041ee100 */
[----:B------:R-:W-:-:S04]  /*09e0*/  DEPBAR {5,4,3,2,1,0} ;  /* 0x0000003f0000791a */ /* 0x000fc80000000000 */
[----:B------:R-:W3:Y:S02]  /*09f0*/  CCTL.E.C.LDCU.IV.DEEP [UR24] ;  /* 0x0000000018007540 */ /* 0x000ee40009c08000 */
[----:B---3--:R1:W-:Y:S01]  /*0a00*/  UTMACCTL.IV [UR24] ;  /* 0x00000000180079b9 */ /* 0x0083e20008000000 */
[----:B------:R-:W-:Y:S01]  /*0a10*/  NOP ;  /* 0x0000000000007918 */ /* 0x000fe20000000000 */
.L_x_19:
[----:B------:R-:W-:Y:S05]  /*0a20*/  @P0 BRA `(.L_x_20) ;  /* 0x00000000000c0947 */ /* 0x000fea0003800000 */
[----:B------:R0:W-:Y:S01]  /*0a30*/  UTMACMDFLUSH ;  /* 0x00000000000079b7 */ /* 0x0001e20000000000 */
[----:B------:R-:W-:Y:S05]  /*0a40*/  @P0 BRA `(.L_x_20) ;  /* 0x0000000000040947 */ /* 0x000fea0003800000 */
[----:B------:R-:W-:-:S04]  /*0a50*/  DEPBAR.LE SB0, 0x0 ;  /* 0x000080000000791a */ /* 0x000fc80000000000 */
.L_x_20:
[----:B------:R-:W-:Y:S05]  /*0a60*/  WARPSYNC.ALL ;  /* 0x0000000000007948 */ /* 0x000fea0003800000 */
[----:B------:R-:W-:Y:S01]  /*0a70*/  NOP ;  /* 0x0000000000007918 */ /* 0x000fe20000000000 */
[----:B--2---:R-:W-:Y:S06]  /*0a80*/  BAR.SYNC.DEFER_BLOCKING 0x0 ;  /* 0x0000000000007b1d */ /* 0x004fec0000010000 */
[----:B------:R-:W-:Y:S02]  /*0a90*/  BSSY.RECONVERGENT B1, `(.L_x_21) ;  /* 0x000000b000017945 */ /* 0x000fe40003800200 */
[----:B------:R-:W-:Y:S06]  /*0aa0*/  BAR.SYNC.DEFER_BLOCKING 0x0 ;  /* 0x0000000000007b1d */ /* 0x000fec0000010000 */
[----:B------:R2:W-:Y:S01]  /*0ab0*/  @!P0 STS [R4], RZ ;  /* 0x000000ff04008388 */ /* 0x0005e20000000800 */
[----:B------:R-:W-:Y:S01]  /*0ac0*/  NOP ;  /* 0x0000000000007918 */ /* 0x000fe20000000000 */
[----:B------:R-:W-:Y:S05]  /*0ad0*/  @P3 BRA `(.L_x_22) ;  /* 0x0000000000183947 */ /* 0x000fea0003800000 */
[----:B-1-345:R-:W1:Y:S01]  /*0ae0*/  LDS R2, [UR8+0x8] ;  /* 0x00000808ff027984 */ /* 0x03ae620008000800 */
[----:B------:R-:W3:Y:S01]  /*0af0*/  LDC.64 R8, c[0x0][0x388] ;  /* 0x0000e200ff087b82 */ /* 0x000ee20000000a00 */
[----:B------:R-:W-:Y:S02]  /*0b00*/  IMAD.MOV.U32 R3, RZ, RZ, 0x70 ;  /* 0x00000070ff037424 */ /* 0x000fe400078e00ff */
[----:B---3--:R3:W-:Y:S03]  /*0b10*/  STS.64 [UR8], R8 ;  /* 0x00000008ff007988 */ /* 0x0087e60008000a08 */
[----:B-1----:R-:W-:-:S05]  /*0b20*/  LOP3.LUT R2, R2, 0x10, R3, 0xd8, !PT ;  /* 0x0000001002027812 */ /* 0x002fca00078ed803 */
[----:B------:R3:W-:Y:S02]  /*0b30*/  STS [UR8+0x8], R2 ;  /* 0x00000802ff007988 */ /* 0x0007e40008000808 */
.L_x_22:
[----:B-1----:R-:W-:Y:S05]  /*0b40*/  BSYNC.RECONVERGENT B1 ;  /* 0x0000000000017941 */ /* 0x002fea0003800200 */
.L_x_21:
[----:B------:R-:W-:Y:S04]  /*0b50*/  BSSY.RECONVERGENT B2, `(.L_x_23) ;  /* 0x000000f000027945 */ /* 0x000fe80003800200 */
[----:B------:R-:W-:Y:S04]  /*0b60*/  BSSY.RELIABLE B1, `(.L_x_24) ;  /* 0x000000c000017945 */ /* 0x000fe80003800100 */
[----:B------:R-:W-:Y:S05]  /*0b70*/  @P3 BRA `(.L_x_25) ;  /* 0x0000000000283947 */ /* 0x000fea0003800000 */
[----:B---345:R-:W1:Y:S01]  /*0b80*/  LDS R2, [UR8+0x34] ;  /* 0x00003408ff027984 */ /* 0x038e620008000800 */
[----:B------:R-:W-:Y:S01]  /*0b90*/  IMAD.MOV.U32 R3, RZ, RZ, 0x7f000000 ;  /* 0x7f000000ff037424 */ /* 0x000fe200078e00ff */
[----:B------:R-:W-:Y:S05]  /*0ba0*/  @P3 BREAK.RELIABLE B1 ;  /* 0x0000000000013942 */ /* 0x000fea0003800100 */
[----:B-1----:R-:W-:-:S05]  /*0bb0*/  LOP3.LUT R2, R2, 0xff000000, R3, 0xb8, !PT ;  /* 0xff00000002027812 */ /* 0x002fca00078eb803 */
[----:B------:R1:W-:Y:S01]  /*0bc0*/  STS [UR8+0x34], R2 ;  /* 0x00003402ff007988 */ /* 0x0003e20008000808 */
[----:B------:R-:W-:Y:S05]  /*0bd0*/  @P3 BRA `(.L_x_26) ;  /* 0x0000000000183947 */ /* 0x000fea0003800000 */
[----:B-1----:R-:W1:Y:S01]  /*0be0*/  LDS R2, [UR8+0x38] ;  /* 0x00003808ff027984 */ /* 0x002e620008000800 */
[----:B------:R-:W-:-:S05]  /*0bf0*/  IMAD.MOV.U32 R3, RZ, RZ, 0x7f ;  /* 0x0000007fff037424 */ /* 0x000fca00078e00ff */
[----:B-1----:R-:W-:-:S05]  /*0c00*/  LOP3.LUT R2, R2, 0xff, R3, 0xb8, !PT ;  /* 0x000000ff02027812 */ /* 0x002fca00078eb803 */
[----:B------:R1:W-:Y:S02]  /*0c10*/  STS [UR8+0x38], R2 ;  /* 0x00003802ff007988 */ /* 0x0003e40008000808 */
.L_x_25:
[----:B------:R-:W-:Y:S05]  /*0c20*/  BSYNC.RELIABLE B1 ;  /* 0x0000000000017941 */ /* 0x000fea0003800100 */
.L_x_24:
[----:B------:R1:W-:Y:S02]  /*0c30*/  @!P3 STS [UR8+0x20], R5 ;  /* 0x00002005ff00b988 */ /* 0x0003e40008000808 */
.L_x_26:
[----:B------:R-:W-:Y:S05]  /*0c40*/  BSYNC.RECONVERGENT B2 ;  /* 0x0000000000027941 */ /* 0x000fea0003800200 */
.L_x_23:
[----:B------:R-:W-:Y:S05]  /*0c50*/  WARPSYNC.ALL ;  /* 0x0000000000007948 */ /* 0x000fea0003800000 */
[----:B------:R-:W-:Y:S01]  /*0c60*/  NOP ;  /* 0x0000000000007918 */ /* 0x000fe20000000000 */
[----:B-1----:R-:W1:Y:S01]  /*0c70*/  LDC R5, c[0x0][0x39c] ;  /* 0x0000e700ff057b82 */ /* 0x002e620000000800 */
[----:B------:R-:W-:Y:S01]  /*0c80*/  BSSY.RECONVERGENT B2, `(.L_x_27) ;  /* 0x000000b000027945 */ /* 0x000fe20003800200 */
[----:B-1----:R-:W-:-:S03]  /*0c90*/  VIADD R5, R5, 0xffffffff ;  /* 0xffffffff05057836 */ /* 0x002fc60000000000 */
[----:B------:R-:W-:Y:S05]  /*0ca0*/  @P3 BRA `(.L_x_28) ;  /* 0x0000000000203947 */ /* 0x000fea0003800000 */
[----:B---345:R-:W1:Y:S01]  /*0cb0*/  LDS R2, [UR8+0x1c] ;  /* 0x00001c08ff027984 */ /* 0x038e620008000800 */
[----:B------:R-:W3:Y:S03]  /*0cc0*/  LDC.64 R8, c[0x0][0x3b0] ;  /* 0x0000ec00ff087b82 */ /* 0x000ee60000000a00 */
[----:B------:R4:W-:Y:S01]  /*0cd0*/  STS [UR8+0x24], R5 ;  /* 0x00002405ff007988 */ /* 0x0009e20008000808 */
[--C-:B---3--:R-:W-:Y:S02]  /*0ce0*/  SHF.R.U32.HI R7, RZ, 0x4, R9.reuse ;  /* 0x00000004ff077819 */ /* 0x108fe40000011609 */
[----:B------:R-:W-:-:S05]  /*0cf0*/  SHF.R.U64 R3, R8, 0x4, R9 ;  /* 0x0000000408037819 */ /* 0x000fca0000001209 */
[----:B------:R4:W-:Y:S01]  /*0d00*/  STS [UR8+0xc], R3 ;  /* 0x00000c03ff007988 */ /* 0x0009e20008000808 */
[----:B-1----:R-:W-:-:S05]  /*0d10*/  LOP3.LUT R2, R2, 0xf, R7, 0xb8, !PT ;  /* 0x0000000f02027812 */ /* 0x002fca00078eb807 */
[----:B------:R4:W-:Y:S02]  /*0d20*/  STS [UR8+0x1c], R2 ;  /* 0x00001c02ff007988 */ /* 0x0009e40008000808 */
.L_x_28:
[----:B------:R-:W-:Y:S05]  /*0d30*/  BSYNC.RECONVERGENT B2 ;  /* 0x0000000000027941 */ /* 0x000fea0003800200 */
.L_x_27:
[----:B------:R-:W-:Y:S04]  /*0d40*/  BSSY.RECONVERGENT B3, `(.L_x_29) ;  /* 0x000001d000037945 */ /* 0x000fe80003800200 */
[----:B------:R-:W-:Y:S04]  /*0d50*/  BSSY.RELIABLE B2, `(.L_x_30) ;  /* 0x0000018000027945 */ /* 0x000fe80003800100 */
[----:B------:R-:W-:Y:S05]  /*0d60*/  @P3 BRA `(.L_x_31) ;  /* 0x00000000001c3947 */ /* 0x000fea0003800000 */
[----:B---345:R-:W1:Y:S02]  /*0d70*/  LDS R2, [UR8+0x34] ;  /* 0x00003408ff027984 */ /* 0x038e640008000800 */
[----:B-1----:R-:W-:-:S05]  /*0d80*/  LOP3.LUT R2, R2, 0x7, RZ, 0xb8, !PT ;  /* 0x0000000702027812 */ /* 0x002fca00078eb8ff */
[----:B------:R1:W-:Y:S01]  /*0d90*/  STS [UR8+0x34], R2 ;  /* 0x00003402ff007988 */ /* 0x0003e20008000808 */
[----:B------:R-:W-:Y:S05]  /*0da0*/  @P3 BRA `(.L_x_32) ;  /* 0x00000000001c3947 */ /* 0x000fea0003800000 */
[----:B-1----:R-:W1:Y:S02]  /*0db0*/  LDS R2, [UR8+0x34] ;  /* 0x00003408ff027984 */ /* 0x002e640008000800 */
[----:B-1----:R-:W-:-:S05]  /*0dc0*/  LOP3.LUT R2, R2, 0x38, RZ, 0xb8, !PT ;  /* 0x0000003802027812 */ /* 0x002fca00078eb8ff */
[----:B------:R1:W-:Y:S02]  /*0dd0*/  STS [UR8+0x34], R2 ;  /* 0x00003402ff007988 */ /* 0x0003e40008000808 */
.L_x_31:
[----:B------:R-:W-:Y:S05]  /*0de0*/  @P3 BRA `(.L_x_33) ;  /* 0x00000000001c3947 */ /* 0x000fea0003800000 */
[----:B-1-345:R-:W1:Y:S02]  /*0df0*/  LDS R2, [UR8+0x8] ;  /* 0x00000808ff027984 */ /* 0x03ae640008000800 */
[----:B-1----:R-:W-:-:S05]  /*0e00*/  LOP3.LUT R2, R2, 0x780, RZ, 0xb8, !PT ;  /* 0x0000078002027812 */ /* 0x002fca00078eb8ff */
[----:B------:R3:W-:Y:S02]  /*0e10*/  STS [UR8+0x8], R2 ;  /* 0x00000802ff007988 */ /* 0x0007e40008000808 */
.L_x_32:
[----:B------:R-:W-:Y:S05]  /*0e20*/  @P3 BRA `(.L_x_34) ;  /* 0x0000000000283947 */ /* 0x000fea0003800000 */
[----:B-1-3--:R-:W1:Y:S02]  /*0e30*/  LDS R2, [UR8+0x8] ;  /* 0x00000808ff027984 */ /* 0x00ae640008000800 */
[----:B-1----:R-:W-:-:S05]  /*0e40*/  LOP3.LUT R2, R2, 0x1800, RZ, 0xb8, !PT ;  /* 0x0000180002027812 */ /* 0x002fca00078eb8ff */
[----:B------:R1:W-:Y:S02]  /*0e50*/  STS [UR8+0x8], R2 ;  /* 0x00000802ff007988 */ /* 0x0003e40008000808 */
.L_x_33:
[----:B------:R-:W-:Y:S05]  /*0e60*/  @P3 BREAK.RELIABLE B2 ;  /* 0x0000000000023942 */ /* 0x000fea0003800100 */
[----:B------:R-:W-:Y:S05]  /*0e70*/  @P3 BRA `(.L_x_35) ;  /* 0x0000000000243947 */ /* 0x000fea0003800000 */
[----:B-1-345:R-:W1:Y:S01]  /*0e80*/  LDS R2, [UR8+0x8] ;  /* 0x00000808ff027984 */ /* 0x03ae620008000800 */
[----:B------:R-:W-:-:S05]  /*0e90*/  IMAD.MOV.U32 R3, RZ, RZ, 0x6000 ;  /* 0x00006000ff037424 */ /* 0x000fca00078e00ff */
[----:B-1----:R-:W-:-:S04]  /*0ea0*/  LOP3.LUT R2, R2, 0x6000, R3, 0xd8, !PT ;  /* 0x0000600002027812 */ /* 0x002fc800078ed803 */
[----:B------:R-:W-:-:S05]  /*0eb0*/  LOP3.LUT R2, R2, 0x400000, RZ, 0xb8, !PT ;  /* 0x0040000002027812 */ /* 0x000fca00078eb8ff */
[----:B------:R4:W-:Y:S02]  /*0ec0*/  STS [UR8+0x8], R2 ;  /* 0x00000802ff007988 */ /* 0x0009e40008000808 */
.L_x_34:
[----:B------:R-:W-:Y:S05]  /*0ed0*/  BSYNC.RELIABLE B2 ;  /* 0x0000000000027941 */ /* 0x000fea0003800100 */
.L_x_30:
[----:B-1-34-:R-:W1:Y:S02]  /*0ee0*/  @!P3 LDS R2, [UR8+0x8] ;  /* 0x00000808ff02b984 */ /* 0x01ae640008000800 */
[----:B-1----:R-:W-:-:S05]  /*0ef0*/  @!P3 LOP3.LUT R2, R2, 0x8000, RZ, 0xb8, !PT ;  /* 0x000080000202b812 */ /* 0x002fca00078eb8ff */
[----:B------:R1:W-:Y:S02]  /*0f00*/  @!P3 STS [UR8+0x8], R2 ;  /* 0x00000802ff00b988 */ /* 0x0003e40008000808 */
.L_x_35:
[----:B------:R-:W-:Y:S05]  /*0f10*/  BSYNC.RECONVERGENT B3 ;  /* 0x0000000000037941 */ /* 0x000fea0003800200 */
.L_x_29:
[----:B------:R-:W-:Y:S05]  /*0f20*/  WARPSYNC.ALL ;  /* 0x0000000000007948 */ /* 0x000fea0003800000 */
[----:B------:R-:W-:Y:S01]  /*0f30*/  NOP ;  /* 0x0000000000007918 */ /* 0x000fe20000000000 */
[----:B------:R-:W-:-:S04]  /*0f40*/  UIADD3 UR5, UPT, UPT, UR4, 0x80, URZ ;  /* 0x0000008004057890 */ /* 0x000fc8000fffe0ff */
[----:B------:R-:W-:-:S04]  /*0f50*/  UIADD3 UR26, UP0, UPT, UR5, UR20, URZ ;  /* 0x00000014051a7290 */ /* 0x000fc8000ff1e0ff */
[----:B------:R-:W-:Y:S01]  /*0f60*/  ULEA.HI.X.SX32 UR27, UR5, UR21, 0x1, UP0 ;  /* 0x00000015051b7291 */ /* 0x000fe200080f0eff */
[----:B------:R-:W-:Y:S11]  /*0f70*/  @P0 BRA `(.L_x_36) ;  /* 0x0000000000300947 */ /* 0x000ff60003800000 */
[----:B-1-345:R-:W1:Y:S01]  /*0f80*/  S2R R2, SR_LANEID ;  /* 0x0000000000027919 */ /* 0x03ae620000000000 */
[----:B------:R-:W-:Y:S05]  /*0f90*/  WARPSYNC.ALL ;  /* 0x0000000000007948 */ /* 0x000fea0003800000 */
[----:B------:R-:W-:Y:S01]  /*0fa0*/  NOP ;  /* 0x0000000000007918 */ /* 0x000fe20000000000 */
[----:B-1----:R-:W-:-:S05]  /*0fb0*/  IMAD.SHL.U32 R8, R2, 0x4, RZ ;  /* 0x0000000402087824 */ /* 0x002fca00078e00ff */
[----:B------:R-:W1:Y:S01]  /*0fc0*/  LDS R7, [R8+UR8] ;  /* 0x0000000808077984 */ /* 0x000e620008000800 */
[----:B------:R-:W-:-:S05]  /*0fd0*/  IADD3 R2, P1, PT, R8, UR26, RZ ;  /* 0x0000001a08027c10 */ /* 0x000fca000ff3e0ff */
[----:B------:R-:W-:-:S05]  /*0fe0*/  IMAD.X R3, RZ, RZ, UR27, P1 ;  /* 0x0000001bff037e24 */ /* 0x000fca00088e06ff */
[----:B-1----:R1:W3:Y:S01]  /*0ff0*/  ATOMG.E.EXCH.STRONG.GPU PT, RZ, [R2], R7 ;  /* 0x0000000702ff73a8 */ /* 0x0022e200041ee100 */
[----:B------:R-:W-:-:S04]  /*1000*/  DEPBAR {5,4,3,2,1,0} ;  /* 0x0000003f0000791a */ /* 0x000fc80000000000 */
[----:B------:R-:W4:Y:S02]  /*1010*/  CCTL.E.C.LDCU.IV.DEEP [UR26] ;  /* 0x000000001a007540 */ /* 0x000f240009c08000 */
[----:B----4-:R1:W-:Y:S01]  /*1020*/  UTMACCTL.IV [UR26] ;  /* 0x000000001a0079b9 */ /* 0x0103e20008000000 */
[----:B------:R-:W-:Y:S01]  /*1030*/  NOP ;  /* 0x0000000000007918 */ /* 0x000fe20000000000 */
.L_x_36:
[----:B------:R-:W-:Y:S05]  /*1040*/  @P0 BRA `(.L_x_37) ;  /* 0x00000000000c0947 */ /* 0x000fea0003800000 */
[----:B------:R0:W-:Y:S01]  /*1050*/  UTMACMDFLUSH ;  /* 0x00000000000079b7 */ /* 0x0001e20000000000 */
[----:B------:R-:W-:Y:S05]  /*1060*/  @P0 BRA `(.L_x_37) ;  /* 0x0000000000040947 */ /* 0x000fea0003800000 */
[----:B------:R-:W-:-:S04]  /*1070*/  DEPBAR.LE SB0, 0x0 ;  /* 0x000080000000791a */ /* 0x000fc80000000000 */
.L_x_37:
[----:B------:R-:W-:Y:S05]  /*1080*/  WARPSYNC.ALL ;  /* 0x0000000000007948 */ /* 0x000fea0003800000 */
[----:B------:R-:W-:Y:S01]  /*1090*/  NOP ;  /* 0x0000000000007918 */ /* 0x000fe20000000000 */
[----:B---3--:R-:W-:Y:S06]  /*10a0*/  BAR.SYNC.DEFER_BLOCKING 0x0 ;  /* 0x0000000000007b1d */ /* 0x008fec0000010000 */
[----:B------:R-:W-:Y:S02]  /*10b0*/  BSSY.RECONVERGENT B3, `(.L_x_38) ;  /* 0x000000b000037945 */ /* 0x000fe40003800200 */
[----:B------:R-:W-:Y:S06]  /*10c0*/  BAR.SYNC.DEFER_BLOCKING 0x0 ;  /* 0x0000000000007b1d */ /* 0x000fec0000010000 */
[----:B------:R3:W-:Y:S01]  /*10d0*/  @!P0 STS [R4], RZ ;  /* 0x000000ff04008388 */ /* 0x0007e20000000800 */
[----:B------:R-:W-:Y:S01]  /*10e0*/  NOP ;  /* 0x0000000000007918 */ /* 0x000fe20000000000 */
[----:B------:R-:W-:Y:S05]  /*10f0*/  @P3 BRA `(.L_x_39) ;  /* 0x0000000000183947 */ /* 0x000fea0003800000 */
[----:B-1--45:R-:W1:Y:S01]  /*1100*/  LDS R2, [UR8+0x8] ;  /* 0x00000808ff027984 */ /* 0x032e620008000800 */
[----:B------:R-:W4:Y:S01]  /*1110*/  LDC.64 R8, c[0x0][0x390] ;  /* 0x0000e400ff087b82 */ /* 0x000f220000000a00 */
[----:B------:R-:W-:Y:S02]  /*1120*/  IMAD.MOV.U32 R3, RZ, RZ, 0x70 ;  /* 0x00000070ff037424 */ /* 0x000fe400078e00ff */
[----:B----4-:R4:W-:Y:S03]  /*1130*/  STS.64 [UR8], R8 ;  /* 0x00000008ff007988 */ /* 0x0109e60008000a08 */
[----:B-1----:R-:W-:-:S05]  /*1140*/  LOP3.LUT R2, R2, 0x10, R3, 0xd8, !PT ;  /* 0x0000001002027812 */ /* 0x002fca00078ed803 */
[----:B------:R4:W-:Y:S02]  /*1150*/  STS [UR8+0x8], R2 ;  /* 0x00000802ff007988 */ /* 0x0009e40008000808 */
.L_x_39:
[----:B-1----:R-:W-:Y:S05]  /*1160*/  BSYNC.RECONVERGENT B3 ;  /* 0x0000000000037941 */ /* 0x002fea0003800200 */
.L_x_38:
[----:B------:R-:W-:Y:S04]  /*1170*/  BSSY.RECONVERGENT B4, `(.L_x_40) ;  /* 0x0000033000047945 */ /* 0x000fe80003800200 */
[----:B------:R-:W-:Y:S04]  /*1180*/  BSSY.RELIABLE B3, `(.L_x_41) ;  /* 0x000002e000037945 */ /* 0x000fe80003800100 */
[----:B------:R-:W-:Y:S05]  /*1190*/  @P3 BRA `(.L_x_42) ;  /* 0x0000000000243947 */ /* 0x000fea0003800000 */
[----:B----45:R-:W1:Y:S01]  /*11a0*/  LDS R2, [UR8+0x34] ;  /* 0x00003408ff027984 */ /* 0x030e620008000800 */
[----:B------:R-:W-:-:S05]  /*11b0*/  IMAD.MOV.U32 R3, RZ, RZ, 0x7f000000 ;  /* 0x7f000000ff037424 */ /* 0x000fca00078e00ff */
[----:B-1----:R-:W-:-:S05]  /*11c0*/  LOP3.LUT R2, R2, 0xff000000, R3, 0xb8, !PT ;  /* 0xff00000002027812 */ /* 0x002fca00078eb803 */
[----:B------:R1:W-:Y:S01]  /*11d0*/  STS [UR8+0x34], R2 ;  /* 0x00003402ff007988 */ /* 0x0003e20008000808 */
[----:B------:R-:W-:Y:S05]  /*11e0*/  @P3 BRA `(.L_x_43) ;  /* 0x0000000000183947 */ /* 0x000fea0003800000 */
[----:B-1----:R-:W1:Y:S01]  /*11f0*/  LDS R2, [UR8+0x38] ;  /* 0x00003808ff027984 */ /* 0x002e620008000800 */
[----:B------:R-:W-:-:S05]  /*1200*/  IMAD.MOV.U32 R3, RZ, RZ, 0x7f ;  /* 0x0000007fff037424 */ /* 0x000fca00078e00ff */
[----:B-1----:R-:W-:-:S05]  /*1210*/  LOP3.LUT R2, R2, 0xff, R3, 0xb8, !PT ;  /* 0x000000ff02027812 */ /* 0x002fca00078eb803 */
[----:B------:R1:W-:Y:S02]  /*1220*/  STS [UR8+0x38], R2 ;  /* 0x00003802ff007988 */ /* 0x0003e40008000808 */
.L_x_42:
[----:B------:R-:W-:Y:S05]  /*1230*/  @P3 BRA `(.L_x_44) ;  /* 0x00000000000c3947 */ /* 0x000fea0003800000 */
[----:B------:R1:W-:Y:S02]  /*1240*/  STS [UR8+0x20], R5 ;  /* 0x00002005ff007988 */ /* 0x0003e40008000808 */
.L_x_43:
[----:B------:R-:W-:Y:S05]  /*1250*/  @P3 BRA `(.L_x_45) ;  /* 0x0000000000243947 */ /* 0x000fea0003800000 */
[----:B------:R1:W-:Y:S02]  /*1260*/  STS [UR8+0x24], R6 ;  /* 0x00002406ff007988 */ /* 0x0003e40008000808 */
.L_x_44:
[----:B------:R-:W-:Y:S05]  /*1270*/  @P3 BRA `(.L_x_46) ;  /* 0x00000000002c3947 */ /* 0x000fea0003800000 */
[----:B-1--45:R-:W1:Y:S01]  /*1280*/  LDS R2, [UR8+0x1c] ;  /* 0x00001c08ff027984 */ /* 0x032e620008000800 */
[----:B------:R-:W4:Y:S02]  /*1290*/  LDC.64 R6, c[0x0][0x3b8] ;  /* 0x0000ee00ff067b82 */ /* 0x000f240000000a00 */
[--C-:B----4-:R-:W-:Y:S02]  /*12a0*/  SHF.R.U32.HI R5, RZ, 0x4, R7.reuse ;  /* 0x00000004ff057819 */ /* 0x110fe40000011607 */
[----:B------:R-:W-:-:S05]  /*12b0*/  SHF.R.U64 R3, R6, 0x4, R7 ;  /* 0x0000000406037819 */ /* 0x000fca0000001207 */
[----:B------:R4:W-:Y:S01]  /*12c0*/  STS [UR8+0xc], R3 ;  /* 0x00000c03ff007988 */ /* 0x0009e20008000808 */
[----:B-1----:R-:W-:-:S05]  /*12d0*/  LOP3.LUT R2, R2, 0xf, R5, 0xb8, !PT ;  /* 0x0000000f02027812 */ /* 0x002fca00078eb805 */
[----:B------:R4:W-:Y:S02]  /*12e0*/  STS [UR8+0x1c], R2 ;  /* 0x00001c02ff007988 */ /* 0x0009e40008000808 */
.L_x_45:
[----:B------:R-:W-:Y:S05]  /*12f0*/  @P3 BRA `(.L_x_47) ;  /* 0x00000000001c3947 */ /* 0x000fea0003800000 */
[----:B-1--45:R-:W1:Y:S02]  /*1300*/  LDS R2, [UR8+0x34] ;  /* 0x00003408ff027984 */ /* 0x032e640008000800 */
[----:B-1----:R-:W-:-:S05]  /*1310*/  LOP3.LUT R2, R2, 0x7, RZ, 0xb8, !PT ;  /* 0x0000000702027812 */ /* 0x002fca00078eb8ff */
[----:B------:R1:W-:Y:S02]  /*1320*/  STS [UR8+0x34], R2 ;  /* 0x00003402ff007988 */ /* 0x0003e40008000808 */
.L_x_46:
[----:B------:R-:W-:Y:S05]  /*1330*/  @P3 BRA `(.L_x_48) ;  /* 0x00000000001c3947 */ /* 0x000fea0003800000 */
[----:B-1--45:R-:W1:Y:S02]  /*1340*/  LDS R2, [UR8+0x34] ;  /* 0x00003408ff027984 */ /* 0x032e640008000800 */
[----:B-1----:R-:W-:-:S05]  /*1350*/  LOP3.LUT R2, R2, 0x38, RZ, 0xb8, !PT ;  /* 0x0000003802027812 */ /* 0x002fca00078eb8ff */
[----:B------:R1:W-:Y:S02]  /*1360*/  STS [UR8+0x34], R2 ;  /* 0x00003402ff007988 */ /* 0x0003e40008000808 */
.L_x_47:
[----:B------:R-:W-:Y:S05]  /*1370*/  @P3 BRA `(.L_x_49) ;  /* 0x00000000001c3947 */ /* 0x000fea0003800000 */
[----:B-1--45:R-:W1:Y:S02]  /*1380*/  LDS R2, [UR8+0x8] ;  /* 0x00000808ff027984 */ /* 0x032e640008000800 */
[----:B-1----:R-:W-:-:S05]  /*1390*/  LOP3.LUT R2, R2, 0x780, RZ, 0xb8, !PT ;  /* 0x0000078002027812 */ /* 0x002fca00078eb8ff */
[----:B------:R1:W-:Y:S02]  /*13a0*/  STS [UR8+0x8], R2 ;  /* 0x00000802ff007988 */ /* 0x0003e40008000808 */
.L_x_48:
[----:B------:R-:W-:Y:S05]  /*13b0*/  @P3 BRA `(.L_x_50) ;  /* 0x0000000000283947 */ /* 0x000fea0003800000 */
[----:B-1--45:R-:W1:Y:S02]  /*13c0*/  LDS R2, [UR8+0x8] ;  /* 0x00000808ff027984 */ /* 0x032e640008000800 */
[----:B-1----:R-:W-:-:S05]  /*13d0*/  LOP3.LUT R2, R2, 0x1800, RZ, 0xb8, !PT ;  /* 0x0000180002027812 */ /* 0x002fca00078eb8ff */
[----:B------:R1:W-:Y:S02]  /*13e0*/  STS [UR8+0x8], R2 ;  /* 0x00000802ff007988 */ /* 0x0003e40008000808 */
.L_x_49:
[----:B------:R-:W-:Y:S05]  /*13f0*/  @P3 BREAK.RELIABLE B3 ;  /* 0x0000000000033942 */ /* 0x000fea0003800100 */
[----:B------:R-:W-:Y:S05]  /*1400*/  @P3 BRA `(.L_x_51) ;  /* 0x0000000000243947 */ /* 0x000fea0003800000 */
[----:B-1--45:R-:W1:Y:S01]  /*1410*/  LDS R2, [UR8+0x8] ;  /* 0x00000808ff027984 */ /* 0x032e620008000800 */
[----:B------:R-:W-:-:S05]  /*1420*/  IMAD.MOV.U32 R3, RZ, RZ, 0x6000 ;  /* 0x00006000ff037424 */ /* 0x000fca00078e00ff */
[----:B-1----:R-:W-:-:S04]  /*1430*/  LOP3.LUT R2, R2, 0x6000, R3, 0xd8, !PT ;  /* 0x0000600002027812 */ /* 0x002fc800078ed803 */
[----:B------:R-:W-:-:S05]  /*1440*/  LOP3.LUT R2, R2, 0x400000, RZ, 0xb8, !PT ;  /* 0x0040000002027812 */ /* 0x000fca00078eb8ff */
[----:B------:R1:W-:Y:S02]  /*1450*/  STS [UR8+0x8], R2 ;  /* 0x00000802ff007988 */ /* 0x0003e40008000808 */
.L_x_50:
[----:B------:R-:W-:Y:S05]  /*1460*/  BSYNC.RELIABLE B3 ;  /* 0x0000000000037941 */ /* 0x000fea0003800100 */
.L_x_41:
[----:B-1--45:R-:W1:Y:S02]  /*1470*/  @!P3 LDS R2, [UR8+0x8] ;  /* 0x00000808ff02b984 */ /* 0x032e640008000800 */
[----:B-1----:R-:W-:-:S05]  /*1480*/  @!P3 LOP3.LUT R2, R2, 0x8000, RZ, 0xb8, !PT ;  /* 0x000080000202b812 */ /* 0x002fca00078eb8ff */
[----:B------:R1:W-:Y:S02]  /*1490*/  @!P3 STS [UR8+0x8], R2 ;  /* 0x00000802ff00b988 */ /* 0x0003e40008000808 */
.L_x_51:
[----:B------:R-:W-:Y:S05]  /*14a0*/  BSYNC.RECONVERGENT B4 ;  /* 0x0000000000047941 */ /* 0x000fea0003800200 */
.L_x_40:
[----:B------:R-:W-:Y:S05]  /*14b0*/  WARPSYNC.ALL ;  /* 0x0000000000007948 */ /* 0x000fea0003800000 */
[----:B------:R-:W-:Y:S01]  /*14c0*/  NOP ;  /* 0x0000000000007918 */ /* 0x000fe20000000000 */
[----:B------:R-:W-:-:S04]  /*14d0*/  UIADD3 UR4, UPT, UPT, UR4, 0x100, URZ ;  /* 0x0000010004047890 */ /* 0x000fc8000fffe0ff */
[----:B------:R-:W-:-:S04]  /*14e0*/  UIADD3 UR20, UP0, UPT, UR4, UR20, URZ ;  /* 0x0000001404147290 */ /* 0x000fc8000ff1e0ff */
[----:B------:R-:W-:Y:S01]  /*14f0*/  ULEA.HI.X.SX32 UR21, UR4, UR21, 0x1, UP0 ;  /* 0x0000001504157291 */ /* 0x000fe200080f0eff */
[----:B------:R-:W-:Y:S11]  /*1500*/  @P0 BRA `(.L_x_52) ;  /* 0x0000000000300947 */ /* 0x000ff60003800000 */
[----:B-1--45:R-:W1:Y:S01]  /*1510*/  S2R R2, SR_LANEID ;  /* 0x0000000000027919 */ /* 0x032e620000000000 */
[----:B------:R-:W-:Y:S05]  /*1520*/  WARPSYNC.ALL ;  /* 0x0000000000007948 */ /* 0x000fea0003800000 */
[----:B------:R-:W-:Y:S01]  /*1530*/  NOP ;  /* 0x0000000000007918 */ /* 0x000fe20000000000 */
[----:B-123--:R-:W-:-:S05]  /*1540*/  IMAD.SHL.U32 R4, R2, 0x4, RZ ;  /* 0x0000000402047824 */ /* 0x00efca00078e00ff */
        /* <DEDUP_REMOVED lines=8> */
.L_x_52:
[----:B------:R-:W-:Y:S05]  /*15d0*/  @P0 BRA `(.L_x_53) ;  /* 0x00000000000c0947 */ /* 0x000fea0003800000 */
[----:B------:R0:W-:Y:S01]  /*15e0*/  UTMACMDFLUSH ;  /* 0x00000000000079b7 */ /* 0x0001e20000000000 */
[----:B------:R-:W-:Y:S05]  /*15f0*/  @P0 BRA `(.L_x_53) ;  /* 0x0000000000040947 */ /* 0x000fea0003800000 */
[----:B------:R-:W-:-:S04]  /*1600*/  DEPBAR.LE SB0, 0x0 ;  /* 0x000080000000791a */ /* 0x000fc80000000000 */
.L_x_53:
[----:B------:R-:W-:Y:S05]  /*1610*/  WARPSYNC.ALL ;  /* 0x0000000000007948 */ /* 0x000fea0003800000 */
[----:B------:R-:W-:Y:S01]  /*1620*/  NOP ;  /* 0x0000000000007918 */ /* 0x000fe20000000000 */
[----:B--2---:R-:W-:Y:S01]  /*1630*/  BAR.SYNC.DEFER_BLOCKING 0x0 ;  /* 0x0000000000007b1d */ /* 0x004fe20000010000 */
[----:B-1--45:R-:W-:Y:S01]  /*1640*/  SHF.R.U32.HI R2, RZ, 0x5, R0 ;  /* 0x00000005ff027819 */ /* 0x032fe20000011600 */
[----:B------:R-:W-:Y:S01]  /*1650*/  UIADD3 UR12, UPT, UPT, UR8, 0x10010, URZ ;  /* 0x00010010080c7890 */ /* 0x000fe2000fffe0ff */
[----:B------:R-:W-:Y:S01]  /*1660*/  ISETP.GE.AND P0, PT, R10, 0x1, PT ;  /* 0x000000010a00780c */ /* 0x000fe20003f06270 */
[----:B------:R-:W-:Y:S01]  /*1670*/  USHF.L.U32 UR15, UR7, 0x7, URZ ;  /* 0x00000007070f7899 */ /* 0x000fe200080006ff */
[----:B------:R-:W-:Y:S01]  /*1680*/  R2UR UR22, R2 ;  /* 0x00000000021672ca */ /* 0x000fe200000e0000 */
[----:B------:R-:W-:Y:S01]  /*1690*/  VOTEU.ALL UP0, P3 ;  /* 0x0000000000ff7886 */ /* 0x000fe20001800000 */
[----:B------:R-:W-:Y:S01]  /*16a0*/  UMOV UR4, 0x1 ;  /* 0x0000000100047882 */ /* 0x000fe20000000000 */
[----:B------:R-:W-:Y:S01]  /*16b0*/  VOTEU.ALL UP1, P3 ;  /* 0x0000000000ff7886 */ /* 0x000fe20001820000 */
[----:B------:R-:W-:Y:S01]  /*16c0*/  USHF.L.U32 UR19, UR9, 0x7, URZ ;  /* 0x0000000709137899 */ /* 0x000fe200080006ff */
[----:B------:R-:W-:Y:S01]  /*16d0*/  BSSY.RECONVERGENT B4, `(.L_x_54) ;  /* 0x0000018000047945 */ /* 0x000fe20003800200 */
[----:B------:R-:W-:-:S04]  /*16e0*/  @!UP0 UIADD3 UR10, UPT, UPT, -UR4, 0x100000, URZ ;  /* 0x00100000040a8890 */ /* 0x000fc8000fffe1ff */
[----:B------:R-:W-:Y:S02]  /*16f0*/  @!UP0 USHF.L.U32 UR11, UR10, 0xb, URZ ;  /* 0x0000000b0a0b8899 */ /* 0x000fe400080006ff */
[----:B------:R-:W-:Y:S02]  /*1700*/  @!UP0 USHF.L.U32 UR10, UR10, 0x1, URZ ;  /* 0x000000010a0a8899 */ /* 0x000fe400080006ff */
[----:B------:R-:W-:-:S04]  /*1710*/  @!UP0 UIADD3 UR4, UPT, UPT, -UR4, 0x100000, URZ ;  /* 0x0010000004048890 */ /* 0x000fc8000fffe1ff */
[----:B------:R-:W-:Y:S02]  /*1720*/  @!UP0 USHF.L.U32 UR5, UR4, 0xb, URZ ;  /* 0x0000000b04058899 */ /* 0x000fe400080006ff */
[----:B------:R-:W-:Y:S01]  /*1730*/  @!UP0 USHF.L.U32 UR4, UR4, 0x1, URZ ;  /* 0x0000000104048899 */ /* 0x000fe200080006ff */
[----:B------:R-:W-:Y:S01]  /*1740*/  VOTEU.ALL UP0, P3 ;  /* 0x0000000000ff7886 */ /* 0x000fe20001800000 */
[----:B------:R-:W1:Y:S04]  /*1750*/  FENCE.VIEW.ASYNC.S ;  /* 0x00000000000073c6 */ /* 0x000e680000000000 */
[----:B-1----:R1:W2:Y:S06]  /*1760*/  @!UP0 SYNCS.EXCH.64 URZ, [UR8+0x10000], UR10 ;  /* 0x0100000a08ff85b2 */ /* 0x0022ac0008000100 */
[----:B------:R1:W2:Y:S02]  /*1770*/  @!UP1 SYNCS.EXCH.64 URZ, [UR8+0x10010], UR4 ;  /* 0x0100100408ff95b2 */ /* 0x0002a40008000100 */
[----:B--2---:R-:W-:Y:S06]  /*1780*/  BAR.SYNC.DEFER_BLOCKING 0x0 ;  /* 0x0000000000007b1d */ /* 0x004fec0000010000 */
[----:B------:R-:W-:Y:S05]  /*1790*/  @P3 BRA `(.L_x_55) ;  /* 0x00000000002c3947 */ /* 0x000fea0003800000 */
[----:B-1----:R-:W-:Y:S02]  /*17a0*/  UMOV UR4, 0x1 ;  /* 0x0000000100047882 */ /* 0x002fe40000000000 */
[----:B------:R-:W-:-:S04]  /*17b0*/  UIADD3 UR10, UPT, UPT, -UR4, 0x100000, URZ ;  /* 0x00100000040a7890 */ /* 0x000fc8000fffe1ff */
[----:B------:R-:W-:Y:S02]  /*17c0*/  USHF.L.U32 UR11, UR10, 0xb, URZ ;  /* 0x0000000b0a0b7899 */ /* 0x000fe400080006ff */
[----:B------:R-:W-:Y:S02]  /*17d0*/  USHF.L.U32 UR10, UR10, 0x1, URZ ;  /* 0x000000010a0a7899 */ /* 0x000fe400080006ff */
[----:B------:R-:W-:-:S04]  /*17e0*/  UIADD3 UR4, UPT, UPT, -UR4, 0x100000, URZ ;  /* 0x0010000004047890 */ /* 0x000fc8000fffe1ff */
[----:B------:R-:W-:Y:S02]  /*17f0*/  USHF.L.U32 UR5, UR4, 0xb, URZ ;  /* 0x0000000b04057899 */ /* 0x000fe400080006ff */
[----:B------:R-:W-:Y:S01]  /*1800*/  USHF.L.U32 UR4, UR4, 0x1, URZ ;  /* 0x0000000104047899 */ /* 0x000fe200080006ff */
[----:B------:R-:W1:Y:S03]  /*1810*/  FENCE.VIEW.ASYNC.S ;  /* 0x00000000000073c6 */ /* 0x000e660000000000 */
[----:B-1----:R2:W4:Y:S08]  /*1820*/  SYNCS.EXCH.64 URZ, [UR8+0x10008], UR10 ;  /* 0x0100080a08ff75b2 */ /* 0x0025300008000100 */
[----:B------:R2:W5:Y:S02]  /*1830*/  SYNCS.EXCH.64 URZ, [UR8+0x10018], UR4 ;  /* 0x0100180408ff75b2 */ /* 0x0005640008000100 */
[----:B--2---:R-:W-:Y:S01]  /*1840*/  NOP ;  /* 0x0000000000007918 */ /* 0x004fe20000000000 */
.L_x_55:
[----:B-1----:R-:W-:Y:S05]  /*1850*/  BSYNC.RECONVERGENT B4 ;  /* 0x0000000000047941 */ /* 0x002fea0003800200 */
.L_x_54:
[----:B------:R-:W-:Y:S05]  /*1860*/  @!P0 BRA `(.L_x_56) ;  /* 0x0000000800708947 */ /* 0x000fea0003800000 */
[----:B----45:R-:W-:Y:S01]  /*1870*/  BAR.SYNC.DEFER_BLOCKING 0x0 ;  /* 0x0000000000007b1d */ /* 0x030fe20000010000 */
[----:B------:R-:W-:Y:S01]  /*1880*/  @!P3 IMAD.MOV.U32 R2, RZ, RZ, 0x8000 ;  /* 0x00008000ff02b424 */ /* 0x000fe200078e00ff */
[----:B------:R-:W-:Y:S02]  /*1890*/  ELECT P1, URZ, PT ;  /* 0x0000000000ff782f */ /* 0x000fe40003820000 */
[----:B------:R-:W-:Y:S02]  /*18a0*/  ELECT P0, URZ, PT ;  /* 0x0000000000ff782f */ /* 0x000fe40003800000 */
[C---:B------:R-:W-:Y:S01]  /*18b0*/  ISETP.LT.U32.AND P1, PT, R132.reuse, 0x20, P1 ;  /* 0x000000208400780c */ /* 0x040fe20000f21070 */
[----:B------:R-:W-:Y:S01]  /*18c0*/  UMOV UR11, UR15 ;  /* 0x0000000f000b7c82 */ /* 0x000fe20008000000 */
[----:B------:R-:W-:Y:S01]  /*18d0*/  ISETP.LT.U32.AND P0, PT, R132, 0x20, P0 ;  /* 0x000000208400780c */ /* 0x000fe20000701070 */
[----:B------:R-:W-:-:S10]  /*18e0*/  UIADD3 UR16, UPT, UPT, UR8, 0x8000, URZ ;  /* 0x0000800008107890 */ /* 0x000fd4000fffe0ff */
[----:B------:R-:W-:Y:S01]  /*18f0*/  VOTEU.ANY UP0, P1 ;  /* 0x0000000000ff7886 */ /* 0x000fe20000800100 */
[----:B------:R-:W-:Y:S01]  /*1900*/  VOTEU.ANY UP2, P1 ;  /* 0x0000000000ff7886 */ /* 0x000fe20000840100 */
[----:B------:R-:W-:Y:S01]  /*1910*/  VOTEU.ANY UP1, P0 ;  /* 0x0000000000ff7886 */ /* 0x000fe20000020100 */
[----:B------:R-:W-:Y:S01]  /*1920*/  VOTEU.ANY UP3, P0 ;  /* 0x0000000000ff7886 */ /* 0x000fe20000060100 */
[----:B------:R1:W-:Y:S01]  /*1930*/  @!P3 SYNCS.ARRIVE.TRANS64 RZ, [UR8+0x10000], R2 ;  /* 0x01000002ffffb9a7 */ /* 0x0003e20008000008 */
[----:B------:R2:W-:Y:S06]  /*1940*/  MEMBAR.ALL.CTA ;  /* 0x0000000000007992 */ /* 0x0005ec0000008000 */
[----:B--2---:R-:W2:Y:S01]  /*1950*/  FENCE.VIEW.ASYNC.S ;  /* 0x00000000000073c6 */ /* 0x004ea20000000000 */
[----:B------:R-:W-:Y:S01]  /*1960*/  @UP0 UIADD3 UR9, UPT, UPT, UR8, 0x10000, URZ ;  /* 0x0001000008090890 */ /* 0x000fe2000fffe0ff */
[----:B------:R-:W-:Y:S01]  /*1970*/  @UP0 UMOV UR10, URZ ;  /* 0x000000ff000a0c82 */ /* 0x000fe20008000000 */
[----:B------:R-:W-:Y:S01]  /*1980*/  @UP1 UIADD3 UR17, UPT, UPT, UR8, 0x10000, URZ ;  /* 0x0001000008111890 */ /* 0x000fe2000fffe0ff */
[----:B------:R-:W-:Y:S01]  /*1990*/  @UP1 UMOV UR18, URZ ;  /* 0x000000ff00121c82 */ /* 0x000fe20008000000 */
[----:B------:R-:W-:Y:S01]  /*19a0*/  UISETP.NE.U32.AND UP0, UPT, UR22, URZ, UPT ;  /* 0x000000ff1600728c */ /* 0x000fe2000bf05070 */
[----:B--2---:R-:W-:Y:S06]  /*19b0*/  BAR.SYNC.DEFER_BLOCKING 0x0 ;  /* 0x0000000000007b1d */ /* 0x004fec0000010000 */
[----:B------:R1:W-:Y:S02]  /*19c0*/  @UP2 UTMALDG.2D [UR8], [UR24] ;  /* 0x00000008180025b4 */ /* 0x0003e40008008000 */
[----:B------:R-:W-:Y:S06]  /*19d0*/  BAR.SYNC.DEFER_BLOCKING 0x0 ;  /* 0x0000000000007b1d */ /* 0x000fec0000010000 */
[----:B------:R1:W-:Y:S02]  /*19e0*/  @UP3 UTMALDG.2D [UR16], [UR26] ;  /* 0x000000101a0035b4 */ /* 0x0003e40008008000 */
[----:B------:R-:W-:Y:S06]  /*19f0*/  BAR.SYNC.DEFER_BLOCKING 0x0 ;  /* 0x0000000000007b1d */ /* 0x000fec0000010000 */
[----:B------:R-:W2:Y:S02]  /*1a00*/  SYNCS.PHASECHK.TRANS64.TRYWAIT P0, [UR8+0x10000], RZ ;  /* 0x010000ffff0075a7 */ /* 0x000ea40008001108 */
[----:B-12---:R-:W-:Y:S05]  /*1a10*/  @!P0 BRA `(.L_x_57) ;  /* 0x0000001000788947 */ /* 0x006fea0003800000 */
.L_x_71:
[----:B------:R-:W-:Y:S05]  /*1a20*/  BRA.U UP0, `(.L_x_58) ;  /* 0x0000000100747547 */ /* 0x000fea000b800000 */
[----:B------:R-:W-:Y:S02]  /*1a30*/  USHF.R.U32.HI UR6, URZ, 0x4, UR8 ;  /* 0x00000004ff067899 */ /* 0x000fe40008011608 */
[----:B------:R-:W-:Y:S02]  /*1a40*/  USHF.R.U32.HI UR10, URZ, 0x4, UR16 ;  /* 0x00000004ff0a7899 */ /* 0x000fe40008011610 */
[----:B------:R-:W-:Y:S02]  /*1a50*/  USGXT.U32 UR6, UR6, 0xe ;  /* 0x0000000e0606789a */ /* 0x000fe40008000000 */
[----:B------:R-:W-:Y:S02]  /*1a60*/  USGXT.U32 UR10, UR10, 0xe ;  /* 0x0000000e0a0a789a */ /* 0x000fe40008000000 */
[----:B------:R-:W-:Y:S02]  /*1a70*/  UIADD3 UR34, UP0, UPT, UR6, 0x2, URZ ;  /* 0x0000000206227890 */ /* 0x000fe4000ff1e0ff */
[----:B------:R-:W-:Y:S01]  /*1a80*/  UIADD3 UR32, UP1, UPT, UR10, 0x2, URZ ;  /* 0x000000020a207890 */ /* 0x000fe2000ff3e0ff */
[----:B------:R-:W-:Y:S01]  /*1a90*/  UMOV UR4, URZ ;  /* 0x000000ff00047c82 */ /* 0x000fe20008000000 */
[----:B------:R-:W-:Y:S01]  /*1aa0*/  UMOV UR5, URZ ;  /* 0x000000ff00057c82 */ /* 0x000fe20008000000 */
[----:B------:R-:W-:-:S02]  /*1ab0*/  UIADD3.X UR35, UPT, UPT, UR4, 0x40004040, URZ, UP0, !UPT ;  /* 0x4000404004237890 */ /* 0x000fc400087fe4ff */
[----:B------:R-:W-:Y:S02]  /*1ac0*/  UIADD3.X UR33, UPT, UPT, UR5, 0x40004040, URZ, UP1, !UPT ;  /* 0x4000404005217890 */ /* 0x000fe40008ffe4ff */
[----:B------:R-:W-:Y:S02]  /*1ad0*/  UIADD3.64 UR4, UPT, UPT, UR34, 0x2, URZ ;  /* 0x0000000222047897 */ /* 0x000fe4000fffe0ff */
[----:B------:R-:W-:Y:S02]  /*1ae0*/  UIADD3.64 UR16, UPT, UPT, UR32, 0x2, URZ ;  /* 0x0000000220107897 */ /* 0x000fe4000fffe0ff */
[----:B------:R-:W-:Y:S02]  /*1af0*/  UIADD3.64 UR28, UPT, UPT, UR34, 0x4, URZ ;  /* 0x00000004221c7897 */ /* 0x000fe4000fffe0ff */
[----:B------:R-:W-:Y:S01]  /*1b00*/  UIADD3.64 UR30, UPT, UPT, UR32, 0x4, URZ ;  /* 0x00000004201e7897 */ /* 0x000fe2000fffe0ff */
[----:B------:R-:W-:Y:S01]  /*1b10*/  UMOV UR36, 0x0 ;  /* 0x0000000000247882 */ /* 0x000fe20000000000 */
[----:B------:R-:W-:Y:S01]  /*1b20*/  UMOV UR37, 0x8200010 ;  /* 0x0820001000257882 */ /* 0x000fe20000000000 */
[----:B------:R-:W-:Y:S01]  /*1b30*/  UMOV UR7, 0x40004040 ;  /* 0x4000404000077882 */ /* 0x000fe20000000000 */
[----:B------:R-:W-:Y:S01]  /*1b40*/  UMOV UR11, 0x40004040 ;  /* 0x40004040000b7882 */ /* 0x000fe20000000000 */
[----:B------:R-:W-:Y:S01]  /*1b50*/  UMOV UR38, 0x0 ;  /* 0x0000000000267882 */ /* 0x000fe20000000000 */
[----:B------:R-:W-:Y:S01]  /*1b60*/  UMOV UR39, 0x8200010 ;  /* 0x0820001000277882 */ /* 0x000fe20000000000 */
[----:B------:R-:W-:Y:S01]  /*1b70*/  UMOV UR40, 0x0 ;  /* 0x0000000000287882 */ /* 0x000fe20000000000 */
[----:B------:R-:W-:Y:S01]  /*1b80*/  UMOV UR41, 0x8200010 ;  /* 0x0820001000297882 */ /* 0x000fe20000000000 */
[----:B------:R1:W-:Y:S01]  /*1b90*/  UTCQMMA gdesc[UR6], gdesc[UR10], tmem[UR23], tmem[UR36], idesc[UR37], !UPT ;  /* 0x00ff240a060075ea */ /* 0x0003e2000f800317 */
[----:B------:R-:W-:Y:S01]  /*1ba0*/  UMOV UR42, 0x0 ;  /* 0x00000000002a7882 */ /* 0x000fe20000000000 */
[----:B------:R-:W-:Y:S01]  /*1bb0*/  UMOV UR43, 0x8200010 ;  /* 0x08200010002b7882 */ /* 0x000fe20000000000 */
[----:B------:R1:W-:Y:S01]  /*1bc0*/  UTCQMMA gdesc[UR34], gdesc[UR32], tmem[UR23], tmem[UR38], idesc[UR39], UPT ;  /* 0x00ff2620220075ea */ /* 0x0003e2000b800317 */
[----:B------:R1:W-:Y:S01]  /*1bd0*/  UTCQMMA gdesc[UR4], gdesc[UR16], tmem[UR23], tmem[UR40], idesc[UR41], UPT ;  /* 0x00ff2810040075ea */ /* 0x0003e2000b800317 */
[----:B------:R1:W-:Y:S01]  /*1be0*/  UTCQMMA gdesc[UR28], gdesc[UR30], tmem[UR23], tmem[UR42], idesc[UR43], UPT ;  /* 0x00ff2a1e1c0075ea */ /* 0x0003e2000b800317 */
[----:B------:R-:W-:Y:S01]  /*1bf0*/  NOP ;  /* 0x0000000000007918 */ /* 0x000fe20000000000 */
.L_x_58:
[----:B------:R-:W-:Y:S01]  /*1c00*/  ELECT P0, URZ, PT ;  /* 0x0000000000ff782f */ /* 0x000fe20003800000 */
[----:B-1----:R-:W-:Y:S01]  /*1c10*/  UMOV UR4, UR12 ;  /* 0x0000000c00047c82 */ /* 0x002fe20008000000 */
[----:B------:R-:W-:Y:S02]  /*1c20*/  UMOV UR5, URZ ;  /* 0x000000ff00057c82 */ /* 0x000fe40008000000 */
[----:B------:R-:W-:-:S13]  /*1c30*/  ISETP.LT.U32.AND P0, PT, R132, 0x20, P0 ;  /* 0x000000208400780c */ /* 0x000fda0000701070 */
[----:B------:R-:W-:Y:S01]  /*1c40*/  VOTEU.ANY UP0, P0 ;  /* 0x0000000000ff7886 */ /* 0x000fe20000000100 */
[----:B------:R-:W-:Y:S01]  /*1c50*/  VOTEU.ANY UP1, P0 ;  /* 0x0000000000ff7886 */ /* 0x000fe20000020100 */
[----:B------:R-:W-:-:S03]  /*1c60*/  ISETP.GE.U32.AND P0, PT, R10, 0x81, PT ;  /* 0x000000810a00780c */ /* 0x000fc60003f06070 */
[----:B------:R-:W-:Y:S02]  /*1c70*/  @UP0 UMOV UR4, UR4 ;  /* 0x0000000400040c82 */ /* 0x000fe40008000000 */
[----:B------:R1:W-:Y:S01]  /*1c80*/  @UP1 UTCBAR [UR4], URZ ;  /* 0x000000ff040013e9 */ /* 0x0003e200080000ff */
[----:B------:R-:W-:Y:S06]  /*1c90*/  BAR.SYNC.DEFER_BLOCKING 0x0 ;  /* 0x0000000000007b1d */ /* 0x000fec0000010000 */
[----:B------:R-:W2:Y:S02]  /*1ca0*/  SYNCS.PHASECHK.TRANS64.TRYWAIT P1, [UR8+0x10010], RZ ;  /* 0x010010ffff0075a7 */ /* 0x000ea40008021108 */
[----:B-12---:R-:W-:Y:S05]  /*1cb0*/  @!P1 BRA `(.L_x_59) ;  /* 0x0000000c00dc9947 */ /* 0x006fea0003800000 */
.L_x_72:
[----:B------:R-:W-:Y:S01]  /*1cc0*/  UMOV UR4, URZ ;  /* 0x000000ff00047c82 */ /* 0x000fe20008000000 */
[----:B------:R-:W-:Y:S05]  /*1cd0*/  @!P0 BRA `(.L_x_56) ;  /* 0x0000000400548947 */ /* 0x000fea0003800000 */
[----:B------:R-:W1:Y:S01]  /*1ce0*/  LDCU UR29, c[0x0][0x3a0] ;  /* 0x00007400ff1d77ac */ /* 0x000e620008000800 */
[----:B------:R-:W-:Y:S01]  /*1cf0*/  UMOV UR9, 0x1 ;  /* 0x0000000100097882 */ /* 0x000fe20000000000 */
[----:B------:R-:W-:-:S05]  /*1d00*/  UMOV UR14, 0x80 ;  /* 0x00000080000e7882 */ /* 0x000fca0000000000 */
.L_x_63:
[----:B------:R-:W-:Y:S01]  /*1d10*/  BAR.SYNC.DEFER_BLOCKING 0x0 ;  /* 0x0000000000007b1d */ /* 0x000fe20000010000 */
[----:B------:R-:W-:Y:S01]  /*1d20*/  ULEA UR28, UR9, UR8, 0x3 ;  /* 0x00000008091c7291 */ /* 0x000fe2000f8e18ff */
[----:B------:R-:W-:Y:S01]  /*1d30*/  @!P3 IMAD.MOV.U32 R2, RZ, RZ, 0x8000 ;  /* 0x00008000ff02b424 */ /* 0x000fe200078e00ff */
[----:B------:R-:W-:Y:S01]  /*1d40*/  ELECT P1, URZ, PT ;  /* 0x0000000000ff782f */ /* 0x000fe20003820000 */
[----:B------:R-:W-:-:S03]  /*1d50*/  ULEA UR12, UR9, UR8, 0xe ;  /* 0x00000008090c7291 */ /* 0x000fc6000f8e70ff */
[----:B------:R-:W-:Y:S02]  /*1d60*/  ISETP.LT.U32.AND P1, PT, R132, 0x20, P1 ;  /* 0x000000208400780c */ /* 0x000fe40000f21070 */
[----:B------:R-:W-:Y:S01]  /*1d70*/  ELECT P0, URZ, PT ;  /* 0x0000000000ff782f */ /* 0x000fe20003800000 */
[----:B------:R-:W-:-:S03]  /*1d80*/  UIADD3 UR16, UPT, UPT, UR12, 0x8000, URZ ;  /* 0x000080000c107890 */ /* 0x000fc6000fffe0ff */
[----:B------:R-:W-:Y:S01]  /*1d90*/  ISETP.LT.U32.AND P0, PT, R132, 0x20, P0 ;  /* 0x000000208400780c */ /* 0x000fe20000701070 */
[----:B------:R-:W-:Y:S01]  /*1da0*/  UMOV UR18, UR14 ;  /* 0x0000000e00127c82 */ /* 0x000fe20008000000 */
[----:B------:R-:W-:-:S05]  /*1db0*/  USHF.L.U32 UR5, UR4, 0x1f, URZ ;  /* 0x0000001f04057899 */ /* 0x000fca00080006ff */
[----:B------:R-:W-:Y:S01]  /*1dc0*/  VOTEU.ANY UP0, P1 ;  /* 0x0000000000ff7886 */ /* 0x000fe20000800100 */
[----:B------:R2:W-:Y:S01]  /*1dd0*/  @!P3 SYNCS.ARRIVE.TRANS64 RZ, [UR28+0x10000], R2 ;  /* 0x01000002ffffb9a7 */ /* 0x0005e2000800001c */
[----:B------:R4:W-:Y:S06]  /*1de0*/  MEMBAR.ALL.CTA ;  /* 0x0000000000007992 */ /* 0x0009ec0000008000 */
[----:B----4-:R-:W4:Y:S01]  /*1df0*/  FENCE.VIEW.ASYNC.S ;  /* 0x00000000000073c6 */ /* 0x010f220000000000 */
[----:B------:R-:W-:Y:S01]  /*1e00*/  @UP0 UIADD3 UR13, UPT, UPT, UR28, 0x10000, URZ ;  /* 0x000100001c0d0890 */ /* 0x000fe2000fffe0ff */
[----:B----4-:R-:W-:Y:S01]  /*1e10*/  VOTEU.ANY UP0, P1 ;  /* 0x0000000000ff7886 */ /* 0x010fe20000800100 */
[----:B------:R-:W-:Y:S01]  /*1e20*/  VOTEU.ANY UP1, P0 ;  /* 0x0000000000ff7886 */ /* 0x000fe20000020100 */
[----:B--2---:R-:W-:-:S04]  /*1e30*/  IMAD.U32 R2, RZ, RZ, UR5 ;  /* 0x00000005ff027e24 */ /* 0x004fc8000f8e00ff */
[----:B------:R-:W-:Y:S01]  /*1e40*/  @UP1 UIADD3 UR17, UPT, UPT, UR28, 0x10000, URZ ;  /* 0x000100001c111890 */ /* 0x000fe2000fffe0ff */
[----:B------:R-:W-:Y:S01]  /*1e50*/  VOTEU.ANY UP1, P0 ;  /* 0x0000000000ff7886 */ /* 0x000fe20000020100 */
[----:B------:R-:W-:Y:S06]  /*1e60*/  BAR.SYNC.DEFER_BLOCKING 0x0 ;  /* 0x0000000000007b1d */ /* 0x000fec0000010000 */
[----:B------:R2:W-:Y:S01]  /*1e70*/  @UP0 UTMALDG.2D [UR12], [UR24] ;  /* 0x0000000c180005b4 */ /* 0x0005e20008008000 */
[----:B------:R-:W-:Y:S01]  /*1e80*/  UISETP.NE.U32.AND UP0, UPT, UR22, URZ, UPT ;  /* 0x000000ff1600728c */ /* 0x000fe2000bf05070 */
[----:B------:R-:W-:Y:S06]  /*1e90*/  BAR.SYNC.DEFER_BLOCKING 0x0 ;  /* 0x0000000000007b1d */ /* 0x000fec0000010000 */
[----:B------:R2:W-:Y:S02]  /*1ea0*/  @UP1 UTMALDG.2D [UR16], [UR26] ;  /* 0x000000101a0015b4 */ /* 0x0005e40008008000 */
[----:B------:R-:W-:Y:S06]  /*1eb0*/  BAR.SYNC.DEFER_BLOCKING 0x0 ;  /* 0x0000000000007b1d */ /* 0x000fec0000010000 */
[----:B------:R-:W4:Y:S02]  /*1ec0*/  SYNCS.PHASECHK.TRANS64.TRYWAIT P0, [UR28+0x10000], R2 ;  /* 0x01000002ff0075a7 */ /* 0x000f24000800111c */
[----:B--2-4-:R-:W-:Y:S05]  /*1ed0*/  @!P0 BRA `(.L_x_60) ;  /* 0x0000000c00608947 */ /* 0x014fea0003800000 */
.L_x_73:
        /* <DEDUP_REMOVED lines=11> */
[----:B------:R-:W-:Y:S02]  /*1f90*/  UIADD3 UR6, UP0, UPT, UR16, 0x2, URZ ;  /* 0x0000000210067890 */ /* 0x000fe4000ff1e0ff */
[----:B------:R-:W-:Y:S02]  /*1fa0*/  UIADD3 UR32, UP1, UPT, UR30, 0x2, URZ ;  /* 0x000000021e207890 */ /* 0x000fe4000ff3e0ff */
[----:B------:R-:W-:Y:S02]  /*1fb0*/  UIADD3 UR34, UP2, UPT, UR16, 0x4, URZ ;  /* 0x0000000410227890 */ /* 0x000fe4000ff5e0ff */
[----:B------:R-:W-:Y:S02]  /*1fc0*/  UIADD3 UR36, UP3, UPT, UR30, 0x4, URZ ;  /* 0x000000041e247890 */ /* 0x000fe4000ff7e0ff */
[----:B------:R-:W-:-:S02]  /*1fd0*/  UIADD3.X UR7, UPT, UPT, UR17, URZ, URZ, UP0, !UPT ;  /* 0x000000ff11077290 */ /* 0x000fc400087fe4ff */
[----:B------:R-:W-:Y:S02]  /*1fe0*/  UIADD3.X UR33, UPT, UPT, UR31, URZ, URZ, UP1, !UPT ;  /* 0x000000ff1f217290 */ /* 0x000fe40008ffe4ff */
[----:B------:R-:W-:Y:S02]  /*1ff0*/  UIADD3.X UR35, UPT, UPT, UR17, URZ, URZ, UP2, !UPT ;  /* 0x000000ff11237290 */ /* 0x000fe400097fe4ff */
[----:B------:R-:W-:Y:S01]  /*2000*/  UIADD3.X UR37, UPT, UPT, UR31, URZ, URZ, UP3, !UPT ;  /* 0x000000ff1f257290 */ /* 0x000fe20009ffe4ff */
        /* <DEDUP_REMOVED lines=8> */
[----:B------:R2:W-:Y:S01]  /*2090*/  UTCQMMA gdesc[UR10], gdesc[UR12], tmem[UR23], tmem[UR38], idesc[UR39], UPT ;  /* 0x00ff260c0a0075ea */ /* 0x0005e2000b800317 */
[----:B------:R-:W-:Y:S01]  /*20a0*/  UMOV UR44, 0x0 ;  /* 0x00000000002c7882 */ /* 0x000fe20000000000 */
[----:B------:R-:W-:Y:S01]  /*20b0*/  UMOV UR45, 0x8200010 ;  /* 0x08200010002d7882 */ /* 0x000fe20000000000 */
[----:B------:R2:W-:Y:S01]  /*20c0*/  UTCQMMA gdesc[UR16], gdesc[UR30], tmem[UR23], tmem[UR40], idesc[UR41], UPT ;  /* 0x00ff281e100075ea */ /* 0x0005e2000b800317 */
[----:B------:R2:W-:Y:S01]  /*20d0*/  UTCQMMA gdesc[UR6], gdesc[UR32], tmem[UR23], tmem[UR42], idesc[UR43], UPT ;  /* 0x00ff2a20060075ea */ /* 0x0005e2000b800317 */
[----:B------:R2:W-:Y:S01]  /*20e0*/  UTCQMMA gdesc[UR34], gdesc[UR36], tmem[UR23], tmem[UR44], idesc[UR45], UPT ;  /* 0x00ff2c24220075ea */ /* 0x0005e2000b800317 */
[----:B------:R-:W-:Y:S01]  /*20f0*/  NOP ;  /* 0x0000000000007918 */ /* 0x000fe20000000000 */
.L_x_61:
[----:B------:R-:W-:Y:S01]  /*2100*/  ELECT P0, URZ, PT ;  /* 0x0000000000ff782f */ /* 0x000fe20003800000 */
[----:B--2---:R-:W-:-:S03]  /*2110*/  UIADD3 UR6, UPT, UPT, UR28, 0x10010, URZ ;  /* 0x000100101c067890 */ /* 0x004fc6000fffe0ff */
[----:B------:R-:W-:Y:S01]  /*2120*/  ISETP.LT.U32.AND P0, PT, R132, 0x20, P0 ;  /* 0x000000208400780c */ /* 0x000fe20000701070 */
[----:B------:R-:W-:-:S12]  /*2130*/  UMOV UR7, URZ ;  /* 0x000000ff00077c82 */ /* 0x000fd80008000000 */
[----:B------:R-:W-:Y:S01]  /*2140*/  VOTEU.ANY UP0, P0 ;  /* 0x0000000000ff7886 */ /* 0x000fe20000000100 */
[----:B------:R-:W-:-:S04]  /*2150*/  VOTEU.ANY UP1, P0 ;  /* 0x0000000000ff7886 */ /* 0x000fc80000020100 */
[----:B------:R-:W-:Y:S02]  /*2160*/  @UP0 UMOV UR6, UR6 ;  /* 0x0000000600060c82 */ /* 0x000fe40008000000 */
[----:B------:R2:W-:Y:S01]  /*2170*/  @UP1 UTCBAR [UR6], URZ ;  /* 0x000000ff060013e9 */ /* 0x0005e200080000ff */
[----:B------:R-:W-:Y:S06]  /*2180*/  BAR.SYNC.DEFER_BLOCKING 0x0 ;  /* 0x0000000000007b1d */ /* 0x000fec0000010000 */
[----:B------:R-:W4:Y:S02]  /*2190*/  SYNCS.PHASECHK.TRANS64.TRYWAIT P0, [UR28+0x10010], R2 ;  /* 0x01001002ff0075a7 */ /* 0x000f24000800111c */
[----:B--2-4-:R-:W-:Y:S05]  /*21a0*/  @!P0 BRA `(.L_x_62) ;  /* 0x0000000800b88947 */ /* 0x014fea0003800000 */
.L_x_74:
[----:B------:R-:W-:Y:S02]  /*21b0*/  UIADD3 UR9, UPT, UPT, UR9, 0x1, URZ ;  /* 0x0000000109097890 */ /* 0x000fe4000fffe0ff */
[----:B------:R-:W-:Y:S02]  /*21c0*/  UIADD3 UR14, UPT, UPT, UR14, 0x80, URZ ;  /* 0x000000800e0e7890 */ /* 0x000fe4000fffe0ff */
[----:B------:R-:W-:-:S04]  /*21d0*/  UISETP.NE.U32.AND UP0, UPT, UR9, 0x2, UPT ;  /* 0x000000020900788c */ /* 0x000fc8000bf05070 */
[----:B------:R-:W-:Y:S02]  /*21e0*/  USEL UR5, URZ, 0x1, UP0 ;  /* 0x00000001ff057887 */ /* 0x000fe40008000000 */
[----:B------:R-:W-:Y:S02]  /*21f0*/  USEL UR9, UR9, URZ, UP0 ;  /* 0x000000ff09097287 */ /* 0x000fe40008000000 */
[----:B-1----:R-:W-:Y:S02]  /*2200*/  UISETP.GE.AND UP0, UPT, UR14, UR29, UPT ;  /* 0x0000001d0e00728c */ /* 0x002fe4000bf06270 */
[----:B------:R-:W-:-:S07]  /*2210*/  ULOP3.LUT UR4, UR4, UR5, URZ, 0x3c, !UPT ;  /* 0x0000000504047292 */ /* 0x000fce000f8e3cff */
[----:B------:R-:W-:Y:S05]  /*2220*/  BRA.U !UP0, `(.L_x_63) ;  /* 0xfffffff908b87547 */ /* 0x000fea000b83ffff */
.L_x_56:
[----:B----45:R-:W-:Y:S06]  /*2230*/  BAR.SYNC.DEFER_BLOCKING 0x0 ;  /* 0x0000000000007b1d */ /* 0x030fec0000010000 */
[----:B------:R-:W-:Y:S04]  /*2240*/  BSSY.RECONVERGENT B4, `(.L_x_64) ;  /* 0x0000004000047945 */ /* 0x000fe80003800200 */
[----:B------:R-:W-:Y:S05]  /*2250*/  @P3 BRA `(.L_x_65) ;  /* 0x0000000000083947 */ /* 0x000fea0003800000 */
[----:B------:R-:W1:Y:S02]  /*2260*/  SYNCS.CCTL.IV [UR8+0x10000] ;  /* 0x01000000ff0079b1 */ /* 0x000e640008000008 */
[----:B-1----:R-:W1:Y:S02]  /*2270*/  SYNCS.CCTL.IV [UR8+0x10010] ;  /* 0x01001000ff0079b1 */ /* 0x002e640008000008 */
.L_x_65:
[----:B------:R-:W-:Y:S05]  /*2280*/  BSYNC.RECONVERGENT B4 ;  /* 0x0000000000047941 */ /* 0x000fea0003800200 */
.L_x_64:
[----:B-1----:R-:W-:Y:S06]  /*2290*/  BAR.SYNC.DEFER_BLOCKING 0x0 ;  /* 0x0000000000007b1d */ /* 0x002fec0000010000 */
[----:B------:R-:W-:Y:S04]  /*22a0*/  BSSY.RECONVERGENT B4, `(.L_x_66) ;  /* 0x0000004000047945 */ /* 0x000fe80003800200 */
[----:B------:R-:W-:Y:S05]  /*22b0*/  @P3 BRA `(.L_x_67) ;  /* 0x0000000000083947 */ /* 0x000fea0003800000 */
[----:B------:R-:W1:Y:S02]  /*22c0*/  SYNCS.CCTL.IV [UR8+0x10008] ;  /* 0x01000800ff0079b1 */ /* 0x000e640008000008 */
[----:B-1----:R-:W1:Y:S02]  /*22d0*/  SYNCS.CCTL.IV [UR8+0x10018] ;  /* 0x01001800ff0079b1 */ /* 0x002e640008000008 */
.L_x_67:
[----:B------:R-:W-:Y:S05]  /*22e0*/  BSYNC.RECONVERGENT B4 ;  /* 0x0000000000047941 */ /* 0x000fea0003800200 */
.L_x_66:
[----:B------:R-:W-:Y:S01]  /*22f0*/  USHF.L.U32 UR22, UR22, 0x15, URZ ;  /* 0x0000001516167899 */ /* 0x000fe200080006ff */
[C---:B------:R-:W-:Y:S01]  /*2300*/  IMAD.SHL.U32 R2, R0.reuse, 0x80, RZ ;  /* 0x0000008000027824 */ /* 0x040fe200078e00ff */
[----:B------:R-:W-:Y:S01]  /*2310*/  ELECT P0, URZ, PT ;  /* 0x0000000000ff782f */ /* 0x000fe20003800000 */
[----:B------:R-:W-:Y:S01]  /*2320*/  IMAD.SHL.U32 R3, R0, 0x10, RZ ;  /* 0x0000001000037824 */ /* 0x000fe200078e00ff */
[----:B------:R-:W-:Y:S02]  /*2330*/  ULOP3.LUT UR22, UR22, 0x600000, URZ, 0xc0, !UPT ;  /* 0x0060000016167892 */ /* 0x000fe4000f8ec0ff */
[----:B------:R-:W-:Y:S01]  /*2340*/  LOP3.LUT R0, R2, 0x3f80, RZ, 0xc0, !PT ;  /* 0x00003f8002007812 */ /* 0x000fe200078ec0ff */
[----:B------:R-:W-:Y:S01]  /*2350*/  UMOV UR9, UR19 ;  /* 0x0000001300097c82 */ /* 0x000fe20008000000 */
[----:B------:R-:W-:Y:S01]  /*2360*/  UIADD3 UR22, UPT, UPT, UR23, UR22, URZ ;  /* 0x0000001617167290 */ /* 0x000fe2000fffe0ff */
[----:B------:R-:W-:Y:S01]  /*2370*/  ISETP.LT.U32.AND P0, PT, R132, 0x20, P0 ;  /* 0x000000208400780c */ /* 0x000fe20000701070 */
[----:B------:R-:W-:Y:S01]  /*2380*/  UMOV UR10, UR15 ;  /* 0x0000000f000a7c82 */ /* 0x000fe20008000000 */
[----:B------:R-:W-:-:S04]  /*2390*/  LOP3.LUT R0, R0, 0x70, R3, 0xf8, !PT ;  /* 0x0000007000007812 */ /* 0x000fc800078ef803 */
[C---:B------:R-:W-:Y:S02]  /*23a0*/  LOP3.LUT R2, R0.reuse, 0x10, RZ, 0x3c, !PT ;  /* 0x0000001000027812 */ /* 0x040fe400078e3cff */
[----:B---3--:R-:W2:Y:S01]  /*23b0*/  LDTM.x128 R4, tmem[UR22] ;  /* 0x00000016000479ee */ /* 0x008ea200083c0000 */
[----:B------:R-:W-:Y:S01]  /*23c0*/  LOP3.LUT R3, R0, 0x20, RZ, 0x3c, !PT ;  /* 0x0000002000037812 */ /* 0x000fe200078e3cff */
[----:B------:R-:W-:-:S03]  /*23d0*/  NOP ;  /* 0x0000000000007918 */ /* 0x000fc60000000000 */
[----:B--2---:R-:W-:Y:S01]  /*23e0*/  VOTEU.ANY UP1, P0 ;  /* 0x0000000000ff7886 */ /* 0x004fe20000020100 */
[----:B------:R-:W-:Y:S01]  /*23f0*/  VOTEU.ANY UP0, P0 ;  /* 0x0000000000ff7886 */ /* 0x000fe20000000100 */
[----:B------:R-:W-:Y:S02]  /*2400*/  F2FP.SATFINITE.E4M3.F32.PACK_AB_MERGE_C R6, R7, R6, RZ ;  /* 0x000000060706723e */ /* 0x000fe400048070ff */
[----:B------:R-:W-:Y:S02]  /*2410*/  F2FP.SATFINITE.E4M3.F32.PACK_AB_MERGE_C R10, R11, R10, RZ ;  /* 0x0000000a0b0a723e */ /* 0x000fe400048070ff */
[----:B------:R-:W-:Y:S02]  /*2420*/  F2FP.SATFINITE.E4M3.F32.PACK_AB_MERGE_C R14, R15, R14, RZ ;  /* 0x0000000e0f0e723e */ /* 0x000fe400048070ff */
[----:B------:R-:W-:Y:S02]  /*2430*/  F2FP.SATFINITE.E4M3.F32.PACK_AB_MERGE_C R7, R19, R18, RZ ;  /* 0x000000121307723e */ /* 0x000fe400048070ff */
[----:B------:R-:W-:-:S02]  /*2440*/  F2FP.SATFINITE.E4M3.F32.PACK_AB_MERGE_C R22, R23, R22, RZ ;  /* 0x000000161716723e */ /* 0x000fc400048070ff */
[----:B------:R-:W-:Y:S02]  /*2450*/  F2FP.SATFINITE.E4M3.F32.PACK_AB_MERGE_C R26, R27, R26, RZ ;  /* 0x0000001a1b1a723e */ /* 0x000fe400048070ff */
        /* <DEDUP_REMOVED lines=11> */
[----:B------:R-:W-:Y:S02]  /*2510*/  F2FP.SATFINITE.E4M3.F32.PACK_AB_MERGE_C R4, R5, R4, R6 ;  /* 0x000000040504723e */ /* 0x000fe40004807006 */
[----:B------:R-:W-:Y:S02]  /*2520*/  F2FP.SATFINITE.E4M3.F32.PACK_AB_MERGE_C R74, R75, R74, RZ ;  /* 0x0000004a4b4a723e */ /* 0x000fe400048070ff */
[----:B------:R-:W-:Y:S02]  /*2530*/  F2FP.SATFINITE.E4M3.F32.PACK_AB_MERGE_C R78, R79, R78, RZ ;  /* 0x0000004e4f4e723e */ /* 0x000fe400048070ff */
[----:B------:R-:W-:Y:S02]  /*2540*/  F2FP.SATFINITE.E4M3.F32.PACK_AB_MERGE_C R71, R83, R82, RZ ;  /* 0x000000525347723e */ /* 0x000fe400048070ff */
[----:B------:R-:W-:Y:S02]  /*2550*/  F2FP.SATFINITE.E4M3.F32.PACK_AB_MERGE_C R86, R87, R86, RZ ;  /* 0x000000565756723e */ /* 0x000fe400048070ff */
[----:B------:R-:W-:-:S02]  /*2560*/  F2FP.SATFINITE.E4M3.F32.PACK_AB_MERGE_C R5, R9, R8, R10 ;  /* 0x000000080905723e */ /* 0x000fc4000480700a */
[----:B------:R-:W-:Y:S02]  /*2570*/  F2FP.SATFINITE.E4M3.F32.PACK_AB_MERGE_C R6, R13, R12, R14 ;  /* 0x0000000c0d06723e */ /* 0x000fe4000480700e */
[----:B------:R-:W-:Y:S02]  /*2580*/  F2FP.SATFINITE.E4M3.F32.PACK_AB_MERGE_C R7, R17, R16, R7 ;  /* 0x000000101107723e */ /* 0x000fe40004807007 */
[----:B------:R-:W-:Y:S02]  /*2590*/  F2FP.SATFINITE.E4M3.F32.PACK_AB_MERGE_C R20, R21, R20, R22 ;  /* 0x000000141514723e */ /* 0x000fe40004807016 */
[----:B------:R-:W-:Y:S01]  /*25a0*/  F2FP.SATFINITE.E4M3.F32.PACK_AB_MERGE_C R90, R91, R90, RZ ;  /* 0x0000005a5b5a723e */ /* 0x000fe200048070ff */
[----:B-1----:R1:W-:Y:S01]  /*25b0*/  STS.128 [R0+UR8], R4 ;  /* 0x0000000400007988 */ /* 0x0023e20008000c08 */
[----:B------:R-:W-:Y:S02]  /*25c0*/  F2FP.SATFINITE.E4M3.F32.PACK_AB_MERGE_C R94, R95, R94, RZ ;  /* 0x0000005e5f5e723e */ /* 0x000fe400048070ff */
[----:B------:R-:W-:-:S02]  /*25d0*/  F2FP.SATFINITE.E4M3.F32.PACK_AB_MERGE_C R98, R99, R98, RZ ;  /* 0x000000626362723e */ /* 0x000fc400048070ff */
[----:B------:R-:W-:Y:S02]  /*25e0*/  F2FP.SATFINITE.E4M3.F32.PACK_AB_MERGE_C R102, R103, R102, RZ ;  /* 0x000000666766723e */ /* 0x000fe400048070ff */
[----:B------:R-:W-:Y:S02]  /*25f0*/  F2FP.SATFINITE.E4M3.F32.PACK_AB_MERGE_C R21, R25, R24, R26 ;  /* 0x000000181915723e */ /* 0x000fe4000480701a */
[----:B------:R-:W-:Y:S02]  /*2600*/  F2FP.SATFINITE.E4M3.F32.PACK_AB_MERGE_C R22, R29, R28, R30 ;  /* 0x0000001c1d16723e */ /* 0x000fe4000480701e */
[----:B------:R-:W-:Y:S02]  /*2610*/  F2FP.SATFINITE.E4M3.F32.PACK_AB_MERGE_C R23, R33, R32, R23 ;  /* 0x000000202117723e */ /* 0x000fe40004807017 */
[----:B------:R-:W-:Y:S02]  /*2620*/  F2FP.SATFINITE.E4M3.F32.PACK_AB_MERGE_C R36, R37, R36, R38 ;  /* 0x000000242524723e */ /* 0x000fe40004807026 */
[----:B------:R-:W-:Y:S01]  /*2630*/  F2FP.SATFINITE.E4M3.F32.PACK_AB_MERGE_C R106, R107, R106, RZ ;  /* 0x0000006a6b6a723e */ /* 0x000fe200048070ff */
[----:B------:R1:W-:Y:S01]  /*2640*/  STS.128 [R2+UR8], R20 ;  /* 0x0000001402007988 */ /* 0x0003e20008000c08 */
[----:B------:R-:W-:-:S02]  /*2650*/  F2FP.SATFINITE.E4M3.F32.PACK_AB_MERGE_C R110, R111, R110, RZ ;  /* 0x0000006e6f6e723e */ /* 0x000fc400048070ff */
[----:B------:R-:W-:Y:S02]  /*2660*/  F2FP.SATFINITE.E4M3.F32.PACK_AB_MERGE_C R114, R115, R114, RZ ;  /* 0x000000727372723e */ /* 0x000fe400048070ff */
[----:B------:R-:W-:Y:S02]  /*2670*/  F2FP.SATFINITE.E4M3.F32.PACK_AB_MERGE_C R118, R119, R118, RZ ;  /* 0x000000767776723e */ /* 0x000fe400048070ff */
[----:B------:R-:W-:Y:S02]  /*2680*/  F2FP.SATFINITE.E4M3.F32.PACK_AB_MERGE_C R37, R41, R40, R42 ;  /* 0x000000282925723e */ /* 0x000fe4000480702a */
[----:B------:R-:W-:Y:S02]  /*2690*/  F2FP.SATFINITE.E4M3.F32.PACK_AB_MERGE_C R38, R45, R44, R46 ;  /* 0x0000002c2d26723e */ /* 0x000fe4000480702e */
[----:B------:R-:W-:Y:S02]  /*26a0*/  F2FP.SATFINITE.E4M3.F32.PACK_AB_MERGE_C R39, R49, R48, R39 ;  /* 0x000000303127723e */ /* 0x000fe40004807027 */
[----:B------:R-:W-:-:S02]  /*26b0*/  F2FP.SATFINITE.E4M3.F32.PACK_AB_MERGE_C R52, R53, R52, R54 ;  /* 0x000000343534723e */ /* 0x000fc40004807036 */
[----:B------:R-:W-:Y:S01]  /*26c0*/  F2FP.SATFINITE.E4M3.F32.PACK_AB_MERGE_C R122, R123, R122, RZ ;  /* 0x0000007a7b7a723e */ /* 0x000fe200048070ff */
[----:B------:R1:W-:Y:S01]  /*26d0*/  STS.128 [R3+UR8], R36 ;  /* 0x0000002403007988 */ /* 0x0003e20008000c08 */
[----:B------:R-:W-:Y:S02]  /*26e0*/  F2FP.SATFINITE.E4M3.F32.PACK_AB_MERGE_C R126, R127, R126, RZ ;  /* 0x0000007e7f7e723e */ /* 0x000fe400048070ff */
[----:B------:R-:W-:Y:S02]  /*26f0*/  F2FP.SATFINITE.E4M3.F32.PACK_AB_MERGE_C R130, R131, R130, RZ ;  /* 0x000000828382723e */ /* 0x000fe400048070ff */
[----:B------:R-:W-:Y:S02]  /*2700*/  F2FP.SATFINITE.E4M3.F32.PACK_AB_MERGE_C R53, R57, R56, R58 ;  /* 0x000000383935723e */ /* 0x000fe4000480703a */
[----:B------:R-:W-:Y:S02]  /*2710*/  F2FP.SATFINITE.E4M3.F32.PACK_AB_MERGE_C R54, R61, R60, R62 ;  /* 0x0000003c3d36723e */ /* 0x000fe4000480703e */
[----:B------:R-:W-:-:S02]  /*2720*/  F2FP.SATFINITE.E4M3.F32.PACK_AB_MERGE_C R55, R65, R64, R55 ;  /* 0x000000404137723e */ /* 0x000fc40004807037 */
[----:B------:R-:W-:Y:S02]  /*2730*/  F2FP.SATFINITE.E4M3.F32.PACK_AB_MERGE_C R68, R69, R68, R70 ;  /* 0x000000444544723e */ /* 0x000fe40004807046 */
[----:B------:R-:W-:Y:S02]  /*2740*/  LOP3.LUT R8, R0, 0x30, RZ, 0x3c, !PT ;  /* 0x0000003000087812 */ /* 0x000fe400078e3cff */
[----:B------:R-:W-:Y:S02]  /*2750*/  F2FP.SATFINITE.E4M3.F32.PACK_AB_MERGE_C R69, R73, R72, R74 ;  /* 0x000000484945723e */ /* 0x000fe4000480704a */
[----:B------:R-:W-:Y:S01]  /*2760*/  F2FP.SATFINITE.E4M3.F32.PACK_AB_MERGE_C R70, R77, R76, R78 ;  /* 0x0000004c4d46723e */ /* 0x000fe2000480704e */
[----:B------:R1:W-:Y:S01]  /*2770*/  STS.128 [R8+UR8], R52 ;  /* 0x0000003408007988 */ /* 0x0003e20008000c08 */
[----:B------:R-:W-:Y:S02]  /*2780*/  F2FP.SATFINITE.E4M3.F32.PACK_AB_MERGE_C R71, R81, R80, R71 ;  /* 0x000000505147723e */ /* 0x000fe40004807047 */
[----:B------:R-:W-:-:S02]  /*2790*/  F2FP.SATFINITE.E4M3.F32.PACK_AB_MERGE_C R84, R85, R84, R86 ;  /* 0x000000545554723e */ /* 0x000fc40004807056 */
[C---:B------:R-:W-:Y:S02]  /*27a0*/  LOP3.LUT R9, R0.reuse, 0x40, RZ, 0x3c, !PT ;  /* 0x0000004000097812 */ /* 0x040fe400078e3cff */
[----:B------:R-:W-:Y:S02]  /*27b0*/  F2FP.SATFINITE.E4M3.F32.PACK_AB_MERGE_C R85, R89, R88, R90 ;  /* 0x000000585955723e */ /* 0x000fe4000480705a */
[----:B------:R-:W-:Y:S01]  /*27c0*/  F2FP.SATFINITE.E4M3.F32.PACK_AB_MERGE_C R86, R93, R92, R94 ;  /* 0x0000005c5d56723e */ /* 0x000fe2000480705e */
[----:B------:R1:W-:Y:S01]  /*27d0*/  STS.128 [R9+UR8], R68 ;  /* 0x0000004409007988 */ /* 0x0003e20008000c08 */
[----:B------:R-:W-:Y:S02]  /*27e0*/  F2FP.SATFINITE.E4M3.F32.PACK_AB_MERGE_C R87, R97, R96, R98 ;  /* 0x000000606157723e */ /* 0x000fe40004807062 */
[----:B------:R-:W-:Y:S02]  /*27f0*/  F2FP.SATFINITE.E4M3.F32.PACK_AB_MERGE_C R100, R101, R100, R102 ;  /* 0x000000646564723e */ /* 0x000fe40004807066 */
[----:B------:R-:W-:-:S02]  /*2800*/  LOP3.LUT R10, R0, 0x50, RZ, 0x3c, !PT ;  /* 0x00000050000a7812 */ /* 0x000fc400078e3cff */
[----:B------:R-:W-:Y:S02]  /*2810*/  F2FP.SATFINITE.E4M3.F32.PACK_AB_MERGE_C R101, R105, R104, R106 ;  /* 0x000000686965723e */ /* 0x000fe4000480706a */
[----:B------:R-:W-:Y:S01]  /*2820*/  F2FP.SATFINITE.E4M3.F32.PACK_AB_MERGE_C R102, R109, R108, R110 ;  /* 0x0000006c6d66723e */ /* 0x000fe2000480706e */
[----:B------:R1:W-:Y:S01]  /*2830*/  STS.128 [R10+UR8], R84 ;  /* 0x000000540a007988 */ /* 0x0003e20008000c08 */
[----:B------:R-:W-:Y:S02]  /*2840*/  F2FP.SATFINITE.E4M3.F32.PACK_AB_MERGE_C R103, R113, R112, R114 ;  /* 0x000000707167723e */ /* 0x000fe40004807072 */
[----:B------:R-:W-:Y:S02]  /*2850*/  F2FP.SATFINITE.E4M3.F32.PACK_AB_MERGE_C R116, R117, R116, R118 ;  /* 0x000000747574723e */ /* 0x000fe40004807076 */
[----:B------:R-:W-:Y:S02]  /*2860*/  LOP3.LUT R11, R0, 0x60, RZ, 0x3c, !PT ;  /* 0x00000060000b7812 */ /* 0x000fe400078e3cff */
[----:B------:R-:W-:-:S02]  /*2870*/  F2FP.SATFINITE.E4M3.F32.PACK_AB_MERGE_C R117, R121, R120, R122 ;  /* 0x000000787975723e */ /* 0x000fc4000480707a */
[----:B------:R-:W-:Y:S01]  /*2880*/  F2FP.SATFINITE.E4M3.F32.PACK_AB_MERGE_C R118, R125, R124, R126 ;  /* 0x0000007c7d76723e */ /* 0x000fe2000480707e */
[----:B------:R1:W-:Y:S01]  /*2890*/  STS.128 [R11+UR8], R100 ;  /* 0x000000640b007988 */ /* 0x0003e20008000c08 */
[----:B------:R-:W-:Y:S02]  /*28a0*/  F2FP.SATFINITE.E4M3.F32.PACK_AB_MERGE_C R119, R129, R128, R130 ;  /* 0x000000808177723e */ /* 0x000fe40004807082 */
[----:B------:R-:W-:-:S05]  /*28b0*/  LOP3.LUT R12, R0, 0x70, RZ, 0x3c, !PT ;  /* 0x00000070000c7812 */ /* 0x000fca00078e3cff */
[----:B------:R1:W-:Y:S01]  /*28c0*/  STS.128 [R12+UR8], R116 ;  /* 0x000000740c007988 */ /* 0x0003e20008000c08 */
[----:B------:R2:W-:Y:S06]  /*28d0*/  MEMBAR.ALL.CTA ;  /* 0x0000000000007992 */ /* 0x0005ec0000008000 */
[----:B--2---:R-:W2:Y:S02]  /*28e0*/  FENCE.VIEW.ASYNC.S ;  /* 0x00000000000073c6 */ /* 0x004ea40000000000 */
[----:B--2---:R-:W-:Y:S06]  /*28f0*/  BAR.SYNC.DEFER_BLOCKING 0x0 ;  /* 0x0000000000007b1d */ /* 0x004fec0000010000 */
[----:B------:R1:W-:Y:S01]  /*2900*/  @UP1 UTMASTG.2D [UR8], [UR20] ;  /* 0x00000008140013b5 */ /* 0x0003e20008008000 */
[----:B------:R0:W-:Y:S01]  /*2910*/  UTMACMDFLUSH ;  /* 0x00000000000079b7 */ /* 0x0001e20000000000 */
[----:B------:R-:W-:-:S04]  /*2920*/  DEPBAR.LE SB0, 0x0 ;  /* 0x000080000000791a */ /* 0x000fc80000000000 */
[----:B------:R-:W-:Y:S08]  /*2930*/  BAR.SYNC.DEFER_BLOCKING 0x0 ;  /* 0x0000000000007b1d */ /* 0x000ff00000010000 */
[----:B------:R-:W-:Y:S06]  /*2940*/  BAR.SYNC.DEFER_BLOCKING 0x0 ;  /* 0x0000000000007b1d */ /* 0x000fec0000010000 */
[----:B-1----:R-:W-:Y:S05]  /*2950*/  @P2 BRA `(.L_x_68) ;  /* 0x0000000000a02947 */ /* 0x002fea0003800000 */
[----:B------:R-:W1:Y:S01]  /*2960*/  S2UR UR5, SR_CgaCtaId ;  /* 0x00000000000579c3 */ /* 0x000e620000008800 */
[----:B------:R-:W-:Y:S01]  /*2970*/  NOP ;  /* 0x0000000000007918 */ /* 0x000fe20000000000 */
[----:B------:R-:W-:Y:S01]  /*2980*/  UMOV UR4, 0x50 ;  /* 0x0000005000047882 */ /* 0x000fe20000000000 */
[----:B------:R-:W-:Y:S02]  /*2990*/  IMAD.U32 R0, RZ, RZ, UR23 ;  /* 0x00000017ff007e24 */ /* 0x000fe4000f8e00ff */
[----:B------:R-:W-:Y:S02]  /*29a0*/  IMAD.MOV.U32 R3, RZ, RZ, 0xf ;  /* 0x0000000fff037424 */ /* 0x000fe400078e00ff */
[----:B------:R-:W-:Y:S01]  /*29b0*/  IMAD.MOV.U32 R7, RZ, RZ, 0x1 ;  /* 0x00000001ff077424 */ /* 0x000fe200078e00ff */
[----:B------:R-:W-:-:S04]  /*29c0*/  LOP3.LUT R0, R0, 0xffff, RZ, 0xc0, !PT ;  /* 0x0000ffff00007812 */ /* 0x000fc800078ec0ff */
[----:B------:R-:W-:-:S05]  /*29d0*/  SHF.R.U32.HI R0, RZ, 0x5, R0 ;  /* 0x00000005ff007819 */ /* 0x000fca0000011600 */
[----:B------:R-:W-:Y:S01]  /*29e0*/  VIADD R2, R0, 0x10 ;  /* 0x0000001000027836 */ /* 0x000fe20000000000 */
[----:B------:R-:W-:Y:S01]  /*29f0*/  SHF.L.U32 R0, R3, R0, RZ ;  /* 0x0000000003007219 */ /* 0x000fe200000006ff */
[----:B-1----:R-:W-:-:S03]  /*2a00*/  ULEA UR6, UR5, UR4, 0x18 ;  /* 0x0000000405067291 */ /* 0x002fc6000f8ec0ff */
[----:B------:R-:W-:-:S04]  /*2a10*/  SHF.L.U32 R3, R7, R2, RZ ;  /* 0x0000000207037219 */ /* 0x000fc800000006ff */
[----:B------:R-:W-:Y:S02]  /*2a20*/  LOP3.LUT R0, R3, R0, RZ, 0xfc, !PT ;  /* 0x0000000003007212 */ /* 0x000fe400078efcff */
[----:B------:R-:W1:Y:S02]  /*2a30*/  LDS R5, [UR6] ;  /* 0x00000006ff057984 */ /* 0x000e640008000800 */
[C---:B------:R-:W-:Y:S02]  /*2a40*/  LOP3.LUT R2, R0.reuse, 0xffff, RZ, 0xc0, !PT ;  /* 0x0000ffff00027812 */ /* 0x040fe400078ec0ff */
[----:B-1----:R-:W-:-:S04]  /*2a50*/  LOP3.LUT R3, R0, 0xffff, R5, 0x80, !PT ;  /* 0x0000ffff00037812 */ /* 0x002fc800078e8005 */
[----:B------:R-:W-:-:S13]  /*2a60*/  ISETP.NE.AND P0, PT, R3, R2, PT ;  /* 0x000000020300720c */ /* 0x000fda0003f05270 */
[----:B------:R-:W-:Y:S05]  /*2a70*/  @P0 BRA `(.L_x_69) ;  /* 0x0000000000500947 */ /* 0x000fea0003800000 */
[----:B------:R-:W-:Y:S02]  /*2a80*/  SHF.R.U32.HI R5, RZ, 0x10, R5 ;  /* 0x00000010ff057819 */ /* 0x000fe40000011605 */
[----:B------:R-:W-:-:S04]  /*2a90*/  SHF.R.U32.HI R2, RZ, 0x10, R0 ;  /* 0x00000010ff027819 */ /* 0x000fc80000011600 */
[----:B------:R-:W-:-:S04]  /*2aa0*/  LOP3.LUT R5, R5, R2, RZ, 0xc0, !PT ;  /* 0x0000000205057212 */ /* 0x000fc800078ec0ff */
[----:B------:R-:W-:-:S13]  /*2ab0*/  ISETP.NE.AND P0, PT, R5, R2, PT ;  /* 0x000000020500720c */ /* 0x000fda0003f05270 */
[----:B------:R-:W-:Y:S05]  /*2ac0*/  @P0 BRA `(.L_x_70) ;  /* 0x0000000000300947 */ /* 0x000fea0003800000 */
[----:B------:R-:W-:Y:S01]  /*2ad0*/  R2UR UR4, R0 ;  /* 0x00000000000472ca */ /* 0x000fe200000e0000 */
[----:B------:R-:W-:Y:S01]  /*2ae0*/  VOTEU.ANY UR5, UPT, PT ;  /* 0x0000000000057886 */ /* 0x000fe200038e0100 */
[----:B------:R-:W1:Y:S01]  /*2af0*/  S2R R0, SR_LANEID ;  /* 0x0000000000007919 */ /* 0x000e620000000000 */
[----:B------:R-:W-:-:S10]  /*2b00*/  UFLO.U32 UR5, UR5 ;  /* 0x00000005000572bd */ /* 0x000fd400080e0000 */
[----:B------:R-:W-:-:S06]  /*2b10*/  ULOP3.LUT UR4, URZ, UR4, URZ, 0x33, !UPT ;  /* 0x00000004ff047292 */ /* 0x000fcc000f8e33ff */
[----:B------:R-:W-:-:S04]  /*2b20*/  IMAD.U32 R2, RZ, RZ, UR4 ;  /* 0x00000004ff027e24 */ /* 0x000fc8000f8e00ff */
[----:B------:R-:W2:Y:S02]  /*2b30*/  REDUX UR7, R2 ;  /* 0x00000000020773c4 */ /* 0x000ea40000000000 */
[----:B------:R3:W-:Y:S01]  /*2b40*/  UTCATOMSWS.AND URZ, UR4 ;  /* 0x0000000400ff79e3 */ /* 0x0007e20008000000 */
[----:B-1----:R-:W-:Y:S01]  /*2b50*/  ISETP.EQ.U32.AND P0, PT, R0, UR5, PT ;  /* 0x0000000500007c0c */ /* 0x002fe2000bf02070 */
[----:B--2---:R-:W-:-:S12]  /*2b60*/  IMAD.U32 R0, RZ, RZ, UR7 ;  /* 0x00000007ff007e24 */ /* 0x004fd8000f8e00ff */
[----:B------:R3:W-:Y:S01]  /*2b70*/  @P0 ATOMS.AND RZ, [UR6], R0 ;  /* 0x00000000ffff098c */ /* 0x0007e2000a800006 */
[----:B------:R-:W-:Y:S05]  /*2b80*/  BRA `(.L_x_68) ;  /* 0x0000000000147947 */ /* 0x000fea0003800000 */
.L_x_70:
[----:B------:R-:W-:-:S07]  /*2b90*/  MOV R2, 0x2bb0 ;  /* 0x00002bb000027802 */ /* 0x000fce0000000f00 */
[----:B------:R-:W-:Y:S05]  /*2ba0*/  CALL.REL.NOINC `($__internal_0_$__cuda_sm10x_tcgen05_guardrail_trap_col_being_dealloced_not_returned_by_alloc) ;  /* 0x0000000000447944 */ /* 0x000fea0003c00000 */
[----:B------:R-:W-:Y:S05]  /*2bb0*/  BRA `(.L_x_68) ;  /* 0x0000000000087947 */ /* 0x000fea0003800000 */
.L_x_69:
[----:B------:R-:W-:-:S07]  /*2bc0*/  MOV R2, 0x2be0 ;  /* 0x00002be000027802 */ /* 0x000fce0000000f00 */
[----:B------:R-:W-:Y:S05]  /*2bd0*/  CALL.REL.NOINC `($__internal_2_$__cuda_sm10x_tcgen05_guardrail_trap_unallocated_columns_being_dealloced) ;  /* 0x0000000000507944 */ /* 0x000fea0003c00000 */
.L_x_68:
[----:B------:R-:W-:Y:S01]  /*2be0*/  NOP ;  /* 0x0000000000007918 */ /* 0x000fe20000000000 */
[----:B---3--:R-:W-:Y:S05]  /*2bf0*/  EXIT ;  /* 0x000000000000794d */ /* 0x008fea0003800000 */
.L_x_57:
[----:B------:R-:W1:Y:S02]  /*2c00*/  SYNCS.PHASECHK.TRANS64.TRYWAIT P0, [UR8+0x10000], RZ ;  /* 0x010000ffff0075a7 */ /* 0x000e640008001108 */
[----:B-1----:R-:W-:Y:S05]  /*2c10*/  @!P0 BRA `(.L_x_57) ;  /* 0xfffffffc00f88947 */ /* 0x002fea000383ffff */
[----:B------:R-:W-:Y:S05]  /*2c20*/  BRA `(.L_x_71) ;  /* 0xffffffec007c7947 */ /* 0x000fea000383ffff */
.L_x_59:
[----:B------:R-:W1:Y:S02]  /*2c30*/  SYNCS.PHASECHK.TRANS64.TRYWAIT P1, [UR8+0x10010], RZ ;  /* 0x010010ffff0075a7 */ /* 0x000e640008021108 */
[----:B-1----:R-:W-:Y:S05]  /*2c40*/  @!P1 BRA `(.L_x_59) ;  /* 0xfffffffc00f89947 */ /* 0x002fea000383ffff */
[----:B------:R-:W-:Y:S05]  /*2c50*/  BRA `(.L_x_72) ;  /* 0xfffffff000187947 */ /* 0x000fea000383ffff */
.L_x_60:
[----:B------:R-:W2:Y:S02]  /*2c60*/  SYNCS.PHASECHK.TRANS64.TRYWAIT P0, [UR28+0x10000], R2 ;  /* 0x01000002ff0075a7 */ /* 0x000ea4000800111c */
[----:B--2---:R-:W-:Y:S05]  /*2c70*/  @!P0 BRA `(.L_x_60) ;  /* 0xfffffffc00f88947 */ /* 0x004fea000383ffff */
[----:B------:R-:W-:Y:S05]  /*2c80*/  BRA `(.L_x_73) ;  /* 0xfffffff000947947 */ /* 0x000fea000383ffff */
.L_x_62:
[----:B------:R-:W2:Y:S02]  /*2c90*/  SYNCS.PHASECHK.TRANS64.TRYWAIT P0, [UR28+0x10010], R2 ;  /* 0x01001002ff0075a7 */ /* 0x000ea4000800111c */
[----:B--2---:R-:W-:Y:S05]  /*2ca0*/  @!P0 BRA `(.L_x_62) ;  /* 0xfffffffc00f88947 */ /* 0x004fea000383ffff */
[----:B------:R-:W-:Y:S05]  /*2cb0*/  BRA `(.L_x_74) ;  /* 0xfffffff4003c7947 */ /* 0x000fea000383ffff */
        .weak           $__internal_0_$__cuda_sm10x_tcgen05_guardrail_trap_col_being_dealloced_not_returned_by_alloc
        .type           $__internal_0_$__cuda_sm10x_tcgen05_guardrail_trap_col_being_dealloced_not_returned_by_alloc,@function
        .size           $__internal_0_$__cuda_sm10x_tcgen05_guardrail_trap_col_being_dealloced_not_returned_by_alloc,($__internal_1_$__cuda_sm10x_tcgen05_guardrail_trap_phase_invalid_during_alloc - $__internal_0_$__cuda_sm10x_tcgen05_guardrail_trap_col_being_dealloced_not_returned_by_alloc)
$__internal_0_$__cuda_sm10x_tcgen05_guardrail_trap_col_being_dealloced_not_returned_by_alloc:
[----:B------:R-:W-:Y:S05]  /*2cc0*/  BPT.TRAP 0x1 ;  /* 0x000000040000795c */ /* 0x000fea0000300000 */
[----:B------:R-:W-:-:S04]  /*2cd0*/  IMAD.MOV.U32 R3, RZ, RZ, 0x0 ;  /* 0x00000000ff037424 */ /* 0x000fc800078e00ff */
[----:B------:R-:W-:Y:S05]  /*2ce0*/  RET.REL.NODEC R2 `(gluon_tcgen05) ;  /* 0xffffffd002c47950 */ /* 0x000fea0003c3ffff */
        .weak           $__internal_1_$__cuda_sm10x_tcgen05_guardrail_trap_phase_invalid_during_alloc
        .type           $__internal_1_$__cuda_sm10x_tcgen05_guardrail_trap_phase_invalid_during_alloc,@function
        .size           $__internal_1_$__cuda_sm10x_tcgen05_guardrail_trap_phase_invalid_during_alloc,($__internal_2_$__cuda_sm10x_tcgen05_guardrail_trap_unallocated_columns_being_dealloced - $__internal_1_$__cuda_sm10x_tcgen05_guardrail_trap_phase_invalid_during_alloc)
$__internal_1_$__cuda_sm10x_tcgen05_guardrail_trap_phase_invalid_during_alloc:
[----:B------:R-:W-:Y:S05]  /*2cf0*/  BPT.TRAP 0x1 ;  /* 0x000000040000795c */ /* 0x000fea0000300000 */
[----:B------:R-:W-:-:S04]  /*2d00*/  IMAD.MOV.U32 R3, RZ, RZ, 0x0 ;  /* 0x00000000ff037424 */ /* 0x000fc800078e00ff */
[----:B------:R-:W-:Y:S05]  /*2d10*/  RET.REL.NODEC R2 `(gluon_tcgen05) ;  /* 0xffffffd002b87950 */ /* 0x000fea0003c3ffff */
        .weak           $__internal_2_$__cuda_sm10x_tcgen05_guardrail_trap_unallocated_columns_being_dealloced
        .type           $__internal_2_$__cuda_sm10x_tcgen05_guardrail_trap_unallocated_columns_being_dealloced,@function
        .size           $__internal_2_$__cuda_sm10x_tcgen05_guardrail_trap_unallocated_columns_being_dealloced,(.L_x_78 - $__internal_2_$__cuda_sm10x_tcgen05_guardrail_trap_unallocated_columns_being_dealloced)
$__internal_2_$__cuda_sm10x_tcgen05_guardrail_trap_unallocated_columns_being_dealloced:
[----:B------:R-:W-:Y:S05]  /*2d20*/  BPT.TRAP 0x1 ;  /* 0x000000040000795c */ /* 0x000fea0000300000 */
[----:B------:R-:W-:-:S04]  /*2d30*/  IMAD.MOV.U32 R3, RZ, RZ, 0x0 ;  /* 0x00000000ff037424 */ /* 0x000fc800078e00ff */
[----:B------:R-:W-:Y:S05]  /*2d40*/  RET.REL.NODEC R2 `(gluon_tcgen05) ;  /* 0xffffffd002ac7950 */ /* 0x000fea0003c3ffff */
.L_x_75:
[----:B------:R-:W-:-:S00]  /*2d50*/  BRA `(.L_x_75) ;  /* 0xfffffffc00fc7947 */ /* 0x000fc0000383ffff */
[----:B------:R-:W-:-:S00]  /*2d60*/  NOP ;  /* 0x0000000000007918 */ /* 0x000fc00000000000 */
        /* <DEDUP_REMOVED lines=9> */
.L_x_78:


//--------------------- .nv.shared.gluon_tcgen05  --------------------------
	.section	.nv.shared.gluon_tcgen05,"aw",@nobits
	.sectionflags	@""
	.align	16
	.zero		1024


//--------------------- .nv.shared.reserved.0     --------------------------
	.section	.nv.shared.reserved.0,"aw",@nobits
	.align	8
	.weak		__nv_reservedSMEM_offset_0_alias
	.size		__nv_reservedSMEM_offset_0_alias, 0, 64
	.other		__nv_reservedSMEM_offset_0_alias,@"STO_CUDA_RESERVED_SHARED STV_DEFAULT"
__nv_reservedSMEM_offset_0_alias:
	.zero		0
.nv.shared.reserved.0:
	.zero		64
	.weak		__nv_reservedSMEM_allocation_phase
	.type		__nv_reservedSMEM_allocation_phase,@object
	.size		__nv_reservedSMEM_allocation_phase,(.L_0 - __nv_reservedSMEM_allocation_phase)
__nv_reservedSMEM_allocation_phase:
	.zero		1
.L_0:
	.zero		7
	.weak		__nv_reservedSMEM_devtool_atexit_pc
	.type		__nv_reservedSMEM_devtool_atexit_pc,@object
	.size		__nv_reservedSMEM_devtool_atexit_pc,(__nv_reservedSMEM_allocation_mask - __nv_reservedSMEM_devtool_atexit_pc)
__nv_reservedSMEM_devtool_atexit_pc:
	.zero		8
	.weak		__nv_reservedSMEM_allocation_mask
	.type		__nv_reservedSMEM_allocation_mask,@object
	.size		__nv_reservedSMEM_allocation_mask,(.L_2 - __nv_reservedSMEM_allocation_mask)
__nv_reservedSMEM_allocation_mask:
	.zero		4
.L_2:


//--------------------- .nv.constant0.gluon_tcgen05 --------------------------
	.section	.nv.constant0.gluon_tcgen05,"a",@progbits
	.sectionflags	@""
	.align	4
.nv.constant0.gluon_tcgen05:
	.zero		976


//--------------------- SYMBOLS --------------------------

	.type		.nv.reservedSmem.offset0,@object
	.size		.nv.reservedSmem.offset0,0x4
	.type		.nv.reservedSmem.cap,@object
	.size		.nv.reservedSmem.cap,0x4
